//
// Generated by NVIDIA NVVM Compiler
//
// Compiler Build ID: CL-36424714
// Cuda compilation tools, release 13.0, V13.0.88
// Based on NVVM 20.0.0
//

.version 9.0
.target sm_100
.address_size 64


.entry _Z46kernel_field_solver_eval_fields_from_potentialiiidddPKdPd(
	.param .u32 _Z46kernel_field_solver_eval_fields_from_potentialiiidddPKdPd_param_0,
	.param .u32 _Z46kernel_field_solver_eval_fields_from_potentialiiidddPKdPd_param_1,
	.param .u32 _Z46kernel_field_solver_eval_fields_from_potentialiiidddPKdPd_param_2,
	.param .f64 _Z46kernel_field_solver_eval_fields_from_potentialiiidddPKdPd_param_3,
	.param .f64 _Z46kernel_field_solver_eval_fields_from_potentialiiidddPKdPd_param_4,
	.param .f64 _Z46kernel_field_solver_eval_fields_from_potentialiiidddPKdPd_param_5,
	.param .u64 .ptr .align 1 _Z46kernel_field_solver_eval_fields_from_potentialiiidddPKdPd_param_6,
	.param .u64 .ptr .align 1 _Z46kernel_field_solver_eval_fields_from_potentialiiidddPKdPd_param_7
)
{
	.reg .pred 	%p<13>;
	.reg .b32 	%r<67>;
	.reg .b64 	%rd<22>;
	.reg .b64 	%fd<40>;

	ld.param.u32 	%r26, [_Z46kernel_field_solver_eval_fields_from_potentialiiidddPKdPd_param_0];
	ld.param.u32 	%r29, [_Z46kernel_field_solver_eval_fields_from_potentialiiidddPKdPd_param_1];
	ld.param.u32 	%r28, [_Z46kernel_field_solver_eval_fields_from_potentialiiidddPKdPd_param_2];
	ld.param.f64 	%fd12, [_Z46kernel_field_solver_eval_fields_from_potentialiiidddPKdPd_param_5];
	ld.param.u64 	%rd5, [_Z46kernel_field_solver_eval_fields_from_potentialiiidddPKdPd_param_6];
	cvta.to.global.u64 	%rd1, %rd5;
	mov.u32 	%r30, %ctaid.x;
	mov.u32 	%r31, %ntid.x;
	mov.u32 	%r32, %tid.x;
	mad.lo.s32 	%r1, %r30, %r31, %r32;
	mov.u32 	%r33, %ctaid.y;
	mov.u32 	%r34, %ntid.y;
	mov.u32 	%r35, %tid.y;
	mad.lo.s32 	%r36, %r33, %r34, %r35;
	setp.ge.s32 	%p1, %r1, %r26;
	setp.ge.s32 	%p2, %r36, %r29;
	or.pred  	%p3, %p1, %p2;
	setp.lt.s32 	%p4, %r28, 1;
	or.pred  	%p5, %p3, %p4;
	@%p5 bra 	$L__BB0_8;
	ld.param.f64 	%fd38, [_Z46kernel_field_solver_eval_fields_from_potentialiiidddPKdPd_param_4];
	ld.param.f64 	%fd37, [_Z46kernel_field_solver_eval_fields_from_potentialiiidddPKdPd_param_3];
	setp.eq.s32 	%p6, %r1, 0;
	add.s32 	%r38, %r26, -1;
	setp.ne.s32 	%p7, %r1, %r38;
	add.f64 	%fd13, %fd37, %fd37;
	setp.eq.s32 	%p8, %r36, 0;
	add.s32 	%r39, %r29, -1;
	setp.ne.s32 	%p9, %r36, %r39;
	mul.lo.s32 	%r40, %r29, %r1;
	add.f64 	%fd14, %fd38, %fd38;
	add.s32 	%r41, %r40, %r36;
	mul.lo.s32 	%r42, %r41, %r28;
	add.s32 	%r59, %r42, -1;
	add.s32 	%r43, %r28, %r59;
	add.f64 	%fd1, %fd12, %fd12;
	mul.wide.s32 	%rd6, %r42, 8;
	add.s64 	%rd2, %rd1, %rd6;
	selp.f64 	%fd15, %fd13, %fd37, %p7;
	sub.s32 	%r44, %r40, %r29;
	selp.u32 	%r45, 1, 0, %p7;
	add.s32 	%r46, %r1, %r45;
	selp.f64 	%fd2, %fd37, %fd15, %p6;
	selp.b32 	%r47, 0, %r44, %p6;
	add.s32 	%r48, %r36, %r47;
	mul.lo.s32 	%r63, %r28, %r48;
	selp.b32 	%r49, 1, %r46, %p6;
	mad.lo.s32 	%r50, %r29, %r49, %r36;
	mul.lo.s32 	%r60, %r50, %r28;
	selp.f64 	%fd16, %fd14, %fd38, %p9;
	selp.u32 	%r51, 1, 0, %p9;
	add.s32 	%r52, %r36, %r51;
	selp.f64 	%fd3, %fd38, %fd16, %p8;
	max.u32 	%r53, %r36, 1;
	add.s32 	%r54, %r53, %r40;
	add.s32 	%r55, %r54, -1;
	selp.b32 	%r56, 1, %r52, %p8;
	mul.lo.s32 	%r57, %r28, %r56;
	mul.lo.s32 	%r62, %r55, %r28;
	mad.lo.s32 	%r66, %r40, %r28, %r57;
	add.s32 	%r58, %r43, -1;
	mul.wide.s32 	%rd7, %r58, 8;
	add.s64 	%rd3, %rd1, %rd7;
	sub.s32 	%r65, 1, %r28;
	mul.lo.s32 	%r61, %r42, 3;
	mov.b32 	%r64, 1;
$L__BB0_2:
	mul.wide.s32 	%rd8, %r66, 8;
	add.s64 	%rd9, %rd1, %rd8;
	mul.wide.s32 	%rd10, %r63, 8;
	add.s64 	%rd11, %rd1, %rd10;
	mul.wide.s32 	%rd12, %r62, 8;
	add.s64 	%rd13, %rd1, %rd12;
	mul.wide.s32 	%rd14, %r60, 8;
	add.s64 	%rd15, %rd1, %rd14;
	ld.global.f64 	%fd17, [%rd11];
	ld.global.f64 	%fd18, [%rd15];
	sub.f64 	%fd19, %fd18, %fd17;
	neg.f64 	%fd4, %fd19;
	ld.global.f64 	%fd20, [%rd13];
	ld.global.f64 	%fd21, [%rd9];
	sub.f64 	%fd22, %fd21, %fd20;
	neg.f64 	%fd5, %fd22;
	setp.ne.s32 	%p10, %r64, 1;
	@%p10 bra 	$L__BB0_4;
	ld.global.f64 	%fd31, [%rd2];
	ld.global.f64 	%fd32, [%rd2+8];
	sub.f64 	%fd33, %fd32, %fd31;
	neg.f64 	%fd34, %fd33;
	div.rn.f64 	%fd39, %fd34, %fd12;
	bra.uni 	$L__BB0_7;
$L__BB0_4:
	setp.ne.s32 	%p11, %r65, 0;
	@%p11 bra 	$L__BB0_6;
	ld.global.f64 	%fd27, [%rd3];
	ld.global.f64 	%fd28, [%rd3+8];
	sub.f64 	%fd29, %fd28, %fd27;
	neg.f64 	%fd30, %fd29;
	div.rn.f64 	%fd39, %fd30, %fd12;
	bra.uni 	$L__BB0_7;
$L__BB0_6:
	mul.wide.s32 	%rd16, %r59, 8;
	add.s64 	%rd17, %rd1, %rd16;
	ld.global.f64 	%fd23, [%rd17];
	ld.global.f64 	%fd24, [%rd17+16];
	sub.f64 	%fd25, %fd24, %fd23;
	neg.f64 	%fd26, %fd25;
	div.rn.f64 	%fd39, %fd26, %fd1;
$L__BB0_7:
	ld.param.u64 	%rd21, [_Z46kernel_field_solver_eval_fields_from_potentialiiidddPKdPd_param_7];
	cvta.to.global.u64 	%rd18, %rd21;
	mul.wide.s32 	%rd19, %r61, 8;
	add.s64 	%rd20, %rd18, %rd19;
	div.rn.f64 	%fd35, %fd4, %fd2;
	st.global.f64 	[%rd20], %fd35;
	div.rn.f64 	%fd36, %fd5, %fd3;
	st.global.f64 	[%rd20+8], %fd36;
	st.global.f64 	[%rd20+16], %fd39;
	add.s32 	%r66, %r66, 1;
	add.s32 	%r65, %r65, 1;
	add.s32 	%r64, %r64, 1;
	add.s32 	%r63, %r63, 1;
	add.s32 	%r62, %r62, 1;
	add.s32 	%r61, %r61, 3;
	add.s32 	%r60, %r60, 1;
	add.s32 	%r59, %r59, 1;
	setp.ne.s32 	%p12, %r65, 1;
	@%p12 bra 	$L__BB0_2;
$L__BB0_8:
	ret;

}
.entry _Z52kernel_field_solver_compute_phi_next_at_inner_pointsiiiddddddPKdS0_Pd(
	.param .u32 _Z52kernel_field_solver_compute_phi_next_at_inner_pointsiiiddddddPKdS0_Pd_param_0,
	.param .u32 _Z52kernel_field_solver_compute_phi_next_at_inner_pointsiiiddddddPKdS0_Pd_param_1,
	.param .u32 _Z52kernel_field_solver_compute_phi_next_at_inner_pointsiiiddddddPKdS0_Pd_param_2,
	.param .f64 _Z52kernel_field_solver_compute_phi_next_at_inner_pointsiiiddddddPKdS0_Pd_param_3,
	.param .f64 _Z52kernel_field_solver_compute_phi_next_at_inner_pointsiiiddddddPKdS0_Pd_param_4,
	.param .f64 _Z52kernel_field_solver_compute_phi_next_at_inner_pointsiiiddddddPKdS0_Pd_param_5,
	.param .f64 _Z52kernel_field_solver_compute_phi_next_at_inner_pointsiiiddddddPKdS0_Pd_param_6,
	.param .f64 _Z52kernel_field_solver_compute_phi_next_at_inner_pointsiiiddddddPKdS0_Pd_param_7,
	.param .f64 _Z52kernel_field_solver_compute_phi_next_at_inner_pointsiiiddddddPKdS0_Pd_param_8,
	.param .u64 .ptr .align 1 _Z52kernel_field_solver_compute_phi_next_at_inner_pointsiiiddddddPKdS0_Pd_param_9,
	.param .u64 .ptr .align 1 _Z52kernel_field_solver_compute_phi_next_at_inner_pointsiiiddddddPKdS0_Pd_param_10,
	.param .u64 .ptr .align 1 _Z52kernel_field_solver_compute_phi_next_at_inner_pointsiiiddddddPKdS0_Pd_param_11
)
{
	.reg .pred 	%p<12>;
	.reg .b32 	%r<79>;
	.reg .b64 	%rd<46>;
	.reg .b64 	%fd<135>;

	ld.param.u32 	%r31, [_Z52kernel_field_solver_compute_phi_next_at_inner_pointsiiiddddddPKdS0_Pd_param_0];
	ld.param.u32 	%r32, [_Z52kernel_field_solver_compute_phi_next_at_inner_pointsiiiddddddPKdS0_Pd_param_1];
	ld.param.u32 	%r30, [_Z52kernel_field_solver_compute_phi_next_at_inner_pointsiiiddddddPKdS0_Pd_param_2];
	ld.param.f64 	%fd7, [_Z52kernel_field_solver_compute_phi_next_at_inner_pointsiiiddddddPKdS0_Pd_param_8];
	ld.param.u64 	%rd4, [_Z52kernel_field_solver_compute_phi_next_at_inner_pointsiiiddddddPKdS0_Pd_param_9];
	ld.param.u64 	%rd5, [_Z52kernel_field_solver_compute_phi_next_at_inner_pointsiiiddddddPKdS0_Pd_param_10];
	ld.param.u64 	%rd6, [_Z52kernel_field_solver_compute_phi_next_at_inner_pointsiiiddddddPKdS0_Pd_param_11];
	cvta.to.global.u64 	%rd1, %rd4;
	cvta.to.global.u64 	%rd2, %rd6;
	cvta.to.global.u64 	%rd3, %rd5;
	mov.u32 	%r33, %ctaid.x;
	mov.u32 	%r34, %ntid.x;
	mov.u32 	%r35, %tid.x;
	mad.lo.s32 	%r1, %r33, %r34, %r35;
	mov.u32 	%r36, %ctaid.y;
	mov.u32 	%r37, %ntid.y;
	mov.u32 	%r38, %tid.y;
	mad.lo.s32 	%r39, %r36, %r37, %r38;
	setp.ge.s32 	%p1, %r1, %r31;
	setp.ge.s32 	%p2, %r39, %r32;
	or.pred  	%p3, %p1, %p2;
	setp.lt.s32 	%p4, %r30, 3;
	or.pred  	%p5, %p3, %p4;
	@%p5 bra 	$L__BB1_10;
	add.s32 	%r41, %r1, -1;
	mad.lo.s32 	%r42, %r41, %r32, %r39;
	mul.lo.s32 	%r3, %r42, %r30;
	shl.b32 	%r43, %r32, 1;
	add.s32 	%r44, %r42, %r43;
	mul.lo.s32 	%r4, %r44, %r30;
	add.s32 	%r45, %r42, %r32;
	mul.lo.s32 	%r5, %r45, %r30;
	add.s32 	%r46, %r45, -1;
	mul.lo.s32 	%r6, %r46, %r30;
	mul.f64 	%fd1, %fd7, 0d4010000000000000;
	add.s32 	%r7, %r30, -2;
	add.s32 	%r47, %r30, -3;
	setp.lt.u32 	%p6, %r47, 3;
	mov.b32 	%r78, 1;
	@%p6 bra 	$L__BB1_5;
	and.b32  	%r49, %r7, -4;
	neg.s32 	%r76, %r49;
	mad.lo.s32 	%r50, %r32, %r1, %r39;
	mad.lo.s32 	%r72, %r30, %r50, %r30;
	mov.b32 	%r75, 0;
	mov.u32 	%r70, %r6;
	mov.u32 	%r71, %r5;
	mov.u32 	%r73, %r4;
	mov.u32 	%r74, %r3;
$L__BB1_3:
	.pragma "nounroll";
	ld.param.f64 	%fd132, [_Z52kernel_field_solver_compute_phi_next_at_inner_pointsiiiddddddPKdS0_Pd_param_7];
	ld.param.f64 	%fd129, [_Z52kernel_field_solver_compute_phi_next_at_inner_pointsiiiddddddPKdS0_Pd_param_6];
	ld.param.f64 	%fd126, [_Z52kernel_field_solver_compute_phi_next_at_inner_pointsiiiddddddPKdS0_Pd_param_5];
	ld.param.f64 	%fd123, [_Z52kernel_field_solver_compute_phi_next_at_inner_pointsiiiddddddPKdS0_Pd_param_4];
	ld.param.f64 	%fd120, [_Z52kernel_field_solver_compute_phi_next_at_inner_pointsiiiddddddPKdS0_Pd_param_3];
	add.s32 	%r51, %r74, 1;
	mul.wide.s32 	%rd7, %r51, 8;
	add.s64 	%rd8, %rd3, %rd7;
	ld.global.f64 	%fd8, [%rd8];
	add.s32 	%r52, %r73, 1;
	mul.wide.s32 	%rd9, %r52, 8;
	add.s64 	%rd10, %rd3, %rd9;
	ld.global.f64 	%fd9, [%rd10];
	add.f64 	%fd10, %fd8, %fd9;
	mul.f64 	%fd11, %fd126, %fd10;
	add.s32 	%r53, %r71, 1;
	mul.wide.s32 	%rd11, %r53, 8;
	add.s64 	%rd12, %rd2, %rd11;
	st.global.f64 	[%rd12], %fd11;
	add.s32 	%r54, %r70, 1;
	mul.wide.s32 	%rd13, %r54, 8;
	add.s64 	%rd14, %rd3, %rd13;
	ld.global.f64 	%fd12, [%rd14];
	add.s32 	%r55, %r72, 1;
	mul.wide.s32 	%rd15, %r55, 8;
	add.s64 	%rd16, %rd3, %rd15;
	ld.global.f64 	%fd13, [%rd16];
	add.f64 	%fd14, %fd12, %fd13;
	fma.rn.f64 	%fd15, %fd123, %fd14, %fd11;
	st.global.f64 	[%rd12], %fd15;
	mul.wide.s32 	%rd17, %r71, 8;
	add.s64 	%rd18, %rd3, %rd17;
	ld.global.f64 	%fd16, [%rd18];
	ld.global.f64 	%fd17, [%rd18+16];
	add.f64 	%fd18, %fd16, %fd17;
	fma.rn.f64 	%fd19, %fd120, %fd18, %fd15;
	st.global.f64 	[%rd12], %fd19;
	add.s64 	%rd19, %rd1, %rd11;
	ld.global.f64 	%fd20, [%rd19];
	mul.f64 	%fd21, %fd1, %fd20;
	fma.rn.f64 	%fd22, %fd129, %fd21, %fd19;
	div.rn.f64 	%fd23, %fd22, %fd132;
	st.global.f64 	[%rd12], %fd23;
	ld.global.f64 	%fd24, [%rd8+8];
	ld.global.f64 	%fd25, [%rd10+8];
	add.f64 	%fd26, %fd24, %fd25;
	mul.f64 	%fd27, %fd126, %fd26;
	st.global.f64 	[%rd12+8], %fd27;
	ld.global.f64 	%fd28, [%rd14+8];
	ld.global.f64 	%fd29, [%rd16+8];
	add.f64 	%fd30, %fd28, %fd29;
	fma.rn.f64 	%fd31, %fd123, %fd30, %fd27;
	st.global.f64 	[%rd12+8], %fd31;
	ld.global.f64 	%fd32, [%rd18+8];
	ld.global.f64 	%fd33, [%rd18+24];
	add.f64 	%fd34, %fd32, %fd33;
	fma.rn.f64 	%fd35, %fd120, %fd34, %fd31;
	st.global.f64 	[%rd12+8], %fd35;
	ld.global.f64 	%fd36, [%rd19+8];
	mul.f64 	%fd37, %fd1, %fd36;
	fma.rn.f64 	%fd38, %fd129, %fd37, %fd35;
	div.rn.f64 	%fd39, %fd38, %fd132;
	st.global.f64 	[%rd12+8], %fd39;
	ld.global.f64 	%fd40, [%rd8+16];
	ld.global.f64 	%fd41, [%rd10+16];
	add.f64 	%fd42, %fd40, %fd41;
	mul.f64 	%fd43, %fd126, %fd42;
	st.global.f64 	[%rd12+16], %fd43;
	ld.global.f64 	%fd44, [%rd14+16];
	ld.global.f64 	%fd45, [%rd16+16];
	add.f64 	%fd46, %fd44, %fd45;
	fma.rn.f64 	%fd47, %fd123, %fd46, %fd43;
	st.global.f64 	[%rd12+16], %fd47;
	ld.global.f64 	%fd48, [%rd18+16];
	ld.global.f64 	%fd49, [%rd18+32];
	add.f64 	%fd50, %fd48, %fd49;
	fma.rn.f64 	%fd51, %fd120, %fd50, %fd47;
	st.global.f64 	[%rd12+16], %fd51;
	ld.global.f64 	%fd52, [%rd19+16];
	mul.f64 	%fd53, %fd1, %fd52;
	fma.rn.f64 	%fd54, %fd129, %fd53, %fd51;
	div.rn.f64 	%fd55, %fd54, %fd132;
	st.global.f64 	[%rd12+16], %fd55;
	ld.global.f64 	%fd56, [%rd8+24];
	ld.global.f64 	%fd57, [%rd10+24];
	add.f64 	%fd58, %fd56, %fd57;
	mul.f64 	%fd59, %fd126, %fd58;
	st.global.f64 	[%rd12+24], %fd59;
	ld.global.f64 	%fd60, [%rd14+24];
	ld.global.f64 	%fd61, [%rd16+24];
	add.f64 	%fd62, %fd60, %fd61;
	fma.rn.f64 	%fd63, %fd123, %fd62, %fd59;
	st.global.f64 	[%rd12+24], %fd63;
	ld.global.f64 	%fd64, [%rd18+24];
	ld.global.f64 	%fd65, [%rd18+40];
	add.f64 	%fd66, %fd64, %fd65;
	fma.rn.f64 	%fd67, %fd120, %fd66, %fd63;
	st.global.f64 	[%rd12+24], %fd67;
	ld.global.f64 	%fd68, [%rd19+24];
	mul.f64 	%fd69, %fd1, %fd68;
	fma.rn.f64 	%fd70, %fd129, %fd69, %fd67;
	div.rn.f64 	%fd71, %fd70, %fd132;
	st.global.f64 	[%rd12+24], %fd71;
	add.s32 	%r76, %r76, 4;
	add.s32 	%r75, %r75, 4;
	add.s32 	%r74, %r74, 4;
	add.s32 	%r73, %r73, 4;
	add.s32 	%r72, %r72, 4;
	add.s32 	%r71, %r71, 4;
	add.s32 	%r70, %r70, 4;
	setp.ne.s32 	%p7, %r76, 0;
	@%p7 bra 	$L__BB1_3;
	add.s32 	%r78, %r75, 1;
$L__BB1_5:
	add.s32 	%r56, %r30, -2;
	and.b32  	%r26, %r56, 3;
	setp.eq.s32 	%p8, %r26, 0;
	@%p8 bra 	$L__BB1_10;
	setp.eq.s32 	%p9, %r26, 1;
	@%p9 bra 	$L__BB1_8;
	ld.param.f64 	%fd133, [_Z52kernel_field_solver_compute_phi_next_at_inner_pointsiiiddddddPKdS0_Pd_param_7];
	ld.param.f64 	%fd130, [_Z52kernel_field_solver_compute_phi_next_at_inner_pointsiiiddddddPKdS0_Pd_param_6];
	ld.param.f64 	%fd127, [_Z52kernel_field_solver_compute_phi_next_at_inner_pointsiiiddddddPKdS0_Pd_param_5];
	ld.param.f64 	%fd124, [_Z52kernel_field_solver_compute_phi_next_at_inner_pointsiiiddddddPKdS0_Pd_param_4];
	ld.param.f64 	%fd121, [_Z52kernel_field_solver_compute_phi_next_at_inner_pointsiiiddddddPKdS0_Pd_param_3];
	add.s32 	%r57, %r78, %r3;
	mul.wide.s32 	%rd20, %r57, 8;
	add.s64 	%rd21, %rd3, %rd20;
	ld.global.f64 	%fd72, [%rd21];
	add.s32 	%r58, %r78, %r4;
	mul.wide.s32 	%rd22, %r58, 8;
	add.s64 	%rd23, %rd3, %rd22;
	ld.global.f64 	%fd73, [%rd23];
	add.f64 	%fd74, %fd72, %fd73;
	mul.f64 	%fd75, %fd127, %fd74;
	add.s32 	%r59, %r78, %r5;
	mul.wide.s32 	%rd24, %r59, 8;
	add.s64 	%rd25, %rd2, %rd24;
	st.global.f64 	[%rd25], %fd75;
	add.s32 	%r60, %r78, %r6;
	mul.wide.s32 	%rd26, %r60, 8;
	add.s64 	%rd27, %rd3, %rd26;
	ld.global.f64 	%fd76, [%rd27];
	add.s32 	%r61, %r59, %r30;
	mul.wide.s32 	%rd28, %r61, 8;
	add.s64 	%rd29, %rd3, %rd28;
	ld.global.f64 	%fd77, [%rd29];
	add.f64 	%fd78, %fd76, %fd77;
	fma.rn.f64 	%fd79, %fd124, %fd78, %fd75;
	st.global.f64 	[%rd25], %fd79;
	add.s32 	%r62, %r59, -1;
	mul.wide.s32 	%rd30, %r62, 8;
	add.s64 	%rd31, %rd3, %rd30;
	ld.global.f64 	%fd80, [%rd31];
	ld.global.f64 	%fd81, [%rd31+16];
	add.f64 	%fd82, %fd80, %fd81;
	fma.rn.f64 	%fd83, %fd121, %fd82, %fd79;
	st.global.f64 	[%rd25], %fd83;
	add.s64 	%rd32, %rd1, %rd24;
	ld.global.f64 	%fd84, [%rd32];
	mul.f64 	%fd85, %fd1, %fd84;
	fma.rn.f64 	%fd86, %fd130, %fd85, %fd83;
	div.rn.f64 	%fd87, %fd86, %fd133;
	st.global.f64 	[%rd25], %fd87;
	ld.global.f64 	%fd88, [%rd21+8];
	ld.global.f64 	%fd89, [%rd23+8];
	add.f64 	%fd90, %fd88, %fd89;
	mul.f64 	%fd91, %fd127, %fd90;
	st.global.f64 	[%rd25+8], %fd91;
	ld.global.f64 	%fd92, [%rd27+8];
	ld.global.f64 	%fd93, [%rd29+8];
	add.f64 	%fd94, %fd92, %fd93;
	fma.rn.f64 	%fd95, %fd124, %fd94, %fd91;
	st.global.f64 	[%rd25+8], %fd95;
	ld.global.f64 	%fd96, [%rd31+8];
	add.s32 	%r78, %r78, 2;
	ld.global.f64 	%fd97, [%rd31+24];
	add.f64 	%fd98, %fd96, %fd97;
	fma.rn.f64 	%fd99, %fd121, %fd98, %fd95;
	st.global.f64 	[%rd25+8], %fd99;
	ld.global.f64 	%fd100, [%rd32+8];
	mul.f64 	%fd101, %fd1, %fd100;
	fma.rn.f64 	%fd102, %fd130, %fd101, %fd99;
	div.rn.f64 	%fd103, %fd102, %fd133;
	st.global.f64 	[%rd25+8], %fd103;
$L__BB1_8:
	and.b32  	%r63, %r30, 1;
	setp.eq.b32 	%p10, %r63, 1;
	not.pred 	%p11, %p10;
	@%p11 bra 	$L__BB1_10;
	ld.param.f64 	%fd134, [_Z52kernel_field_solver_compute_phi_next_at_inner_pointsiiiddddddPKdS0_Pd_param_7];
	ld.param.f64 	%fd131, [_Z52kernel_field_solver_compute_phi_next_at_inner_pointsiiiddddddPKdS0_Pd_param_6];
	ld.param.f64 	%fd128, [_Z52kernel_field_solver_compute_phi_next_at_inner_pointsiiiddddddPKdS0_Pd_param_5];
	ld.param.f64 	%fd125, [_Z52kernel_field_solver_compute_phi_next_at_inner_pointsiiiddddddPKdS0_Pd_param_4];
	ld.param.f64 	%fd122, [_Z52kernel_field_solver_compute_phi_next_at_inner_pointsiiiddddddPKdS0_Pd_param_3];
	add.s32 	%r64, %r78, %r3;
	mul.wide.s32 	%rd33, %r64, 8;
	add.s64 	%rd34, %rd3, %rd33;
	ld.global.f64 	%fd104, [%rd34];
	add.s32 	%r65, %r78, %r4;
	mul.wide.s32 	%rd35, %r65, 8;
	add.s64 	%rd36, %rd3, %rd35;
	ld.global.f64 	%fd105, [%rd36];
	add.f64 	%fd106, %fd104, %fd105;
	mul.f64 	%fd107, %fd128, %fd106;
	add.s32 	%r66, %r78, %r5;
	mul.wide.s32 	%rd37, %r66, 8;
	add.s64 	%rd38, %rd2, %rd37;
	st.global.f64 	[%rd38], %fd107;
	add.s32 	%r67, %r78, %r6;
	mul.wide.s32 	%rd39, %r67, 8;
	add.s64 	%rd40, %rd3, %rd39;
	ld.global.f64 	%fd108, [%rd40];
	add.s32 	%r68, %r66, %r30;
	mul.wide.s32 	%rd41, %r68, 8;
	add.s64 	%rd42, %rd3, %rd41;
	ld.global.f64 	%fd109, [%rd42];
	add.f64 	%fd110, %fd108, %fd109;
	fma.rn.f64 	%fd111, %fd125, %fd110, %fd107;
	st.global.f64 	[%rd38], %fd111;
	add.s32 	%r69, %r66, -1;
	mul.wide.s32 	%rd43, %r69, 8;
	add.s64 	%rd44, %rd3, %rd43;
	ld.global.f64 	%fd112, [%rd44];
	ld.global.f64 	%fd113, [%rd44+16];
	add.f64 	%fd114, %fd112, %fd113;
	fma.rn.f64 	%fd115, %fd122, %fd114, %fd111;
	st.global.f64 	[%rd38], %fd115;
	add.s64 	%rd45, %rd1, %rd37;
	ld.global.f64 	%fd116, [%rd45];
	mul.f64 	%fd117, %fd1, %fd116;
	fma.rn.f64 	%fd118, %fd131, %fd117, %fd115;
	div.rn.f64 	%fd119, %fd118, %fd134;
	st.global.f64 	[%rd38], %fd119;
$L__BB1_10:
	ret;

}
.entry _Z52kernel_field_solver_set_phi_next_at_boundaries_ny_nziiiPKdPd(
	.param .u32 _Z52kernel_field_solver_set_phi_next_at_boundaries_ny_nziiiPKdPd_param_0,
	.param .u32 _Z52kernel_field_solver_set_phi_next_at_boundaries_ny_nziiiPKdPd_param_1,
	.param .u32 _Z52kernel_field_solver_set_phi_next_at_boundaries_ny_nziiiPKdPd_param_2,
	.param .u64 .ptr .align 1 _Z52kernel_field_solver_set_phi_next_at_boundaries_ny_nziiiPKdPd_param_3,
	.param .u64 .ptr .align 1 _Z52kernel_field_solver_set_phi_next_at_boundaries_ny_nziiiPKdPd_param_4
)
{
	.reg .pred 	%p<4>;
	.reg .b32 	%r<18>;
	.reg .b64 	%rd<11>;
	.reg .b64 	%fd<3>;

	ld.param.u32 	%r3, [_Z52kernel_field_solver_set_phi_next_at_boundaries_ny_nziiiPKdPd_param_0];
	ld.param.u32 	%r4, [_Z52kernel_field_solver_set_phi_next_at_boundaries_ny_nziiiPKdPd_param_1];
	ld.param.u32 	%r6, [_Z52kernel_field_solver_set_phi_next_at_boundaries_ny_nziiiPKdPd_param_2];
	ld.param.u64 	%rd1, [_Z52kernel_field_solver_set_phi_next_at_boundaries_ny_nziiiPKdPd_param_3];
	ld.param.u64 	%rd2, [_Z52kernel_field_solver_set_phi_next_at_boundaries_ny_nziiiPKdPd_param_4];
	mov.u32 	%r7, %ctaid.x;
	mov.u32 	%r8, %ntid.x;
	mov.u32 	%r9, %tid.x;
	mad.lo.s32 	%r1, %r7, %r8, %r9;
	mov.u32 	%r10, %ctaid.y;
	mov.u32 	%r11, %ntid.y;
	mov.u32 	%r12, %tid.y;
	mad.lo.s32 	%r13, %r10, %r11, %r12;
	setp.ge.s32 	%p1, %r1, %r4;
	setp.gt.s32 	%p2, %r13, %r6;
	or.pred  	%p3, %p1, %p2;
	@%p3 bra 	$L__BB2_2;
	cvta.to.global.u64 	%rd3, %rd1;
	cvta.to.global.u64 	%rd4, %rd2;
	mad.lo.s32 	%r14, %r6, %r1, %r13;
	mul.wide.s32 	%rd5, %r14, 8;
	add.s64 	%rd6, %rd3, %rd5;
	ld.global.f64 	%fd1, [%rd6];
	add.s64 	%rd7, %rd4, %rd5;
	st.global.f64 	[%rd7], %fd1;
	add.s32 	%r15, %r3, -1;
	mad.lo.s32 	%r16, %r15, %r4, %r1;
	mad.lo.s32 	%r17, %r16, %r6, %r13;
	mul.wide.s32 	%rd8, %r17, 8;
	add.s64 	%rd9, %rd3, %rd8;
	ld.global.f64 	%fd2, [%rd9];
	add.s64 	%rd10, %rd4, %rd8;
	st.global.f64 	[%rd10], %fd2;
$L__BB2_2:
	ret;

}
.entry _Z52kernel_field_solver_set_phi_next_at_boundaries_nx_nziiiPKdPd(
	.param .u32 _Z52kernel_field_solver_set_phi_next_at_boundaries_nx_nziiiPKdPd_param_0,
	.param .u32 _Z52kernel_field_solver_set_phi_next_at_boundaries_nx_nziiiPKdPd_param_1,
	.param .u32 _Z52kernel_field_solver_set_phi_next_at_boundaries_nx_nziiiPKdPd_param_2,
	.param .u64 .ptr .align 1 _Z52kernel_field_solver_set_phi_next_at_boundaries_nx_nziiiPKdPd_param_3,
	.param .u64 .ptr .align 1 _Z52kernel_field_solver_set_phi_next_at_boundaries_nx_nziiiPKdPd_param_4
)
{
	.reg .pred 	%p<4>;
	.reg .b32 	%r<19>;
	.reg .b64 	%rd<11>;
	.reg .b64 	%fd<3>;

	ld.param.u32 	%r5, [_Z52kernel_field_solver_set_phi_next_at_boundaries_nx_nziiiPKdPd_param_0];
	ld.param.u32 	%r3, [_Z52kernel_field_solver_set_phi_next_at_boundaries_nx_nziiiPKdPd_param_1];
	ld.param.u32 	%r6, [_Z52kernel_field_solver_set_phi_next_at_boundaries_nx_nziiiPKdPd_param_2];
	ld.param.u64 	%rd1, [_Z52kernel_field_solver_set_phi_next_at_boundaries_nx_nziiiPKdPd_param_3];
	ld.param.u64 	%rd2, [_Z52kernel_field_solver_set_phi_next_at_boundaries_nx_nziiiPKdPd_param_4];
	mov.u32 	%r7, %ctaid.x;
	mov.u32 	%r8, %ntid.x;
	mov.u32 	%r9, %tid.x;
	mad.lo.s32 	%r1, %r7, %r8, %r9;
	mov.u32 	%r10, %ctaid.y;
	mov.u32 	%r11, %ntid.y;
	mov.u32 	%r12, %tid.y;
	mad.lo.s32 	%r13, %r10, %r11, %r12;
	setp.ge.s32 	%p1, %r1, %r5;
	setp.gt.s32 	%p2, %r13, %r6;
	or.pred  	%p3, %p1, %p2;
	@%p3 bra 	$L__BB3_2;
	cvta.to.global.u64 	%rd3, %rd1;
	cvta.to.global.u64 	%rd4, %rd2;
	mul.lo.s32 	%r14, %r3, %r1;
	mad.lo.s32 	%r15, %r14, %r6, %r13;
	mul.wide.s32 	%rd5, %r15, 8;
	add.s64 	%rd6, %rd3, %rd5;
	ld.global.f64 	%fd1, [%rd6];
	add.s64 	%rd7, %rd4, %rd5;
	st.global.f64 	[%rd7], %fd1;
	add.s32 	%r16, %r3, %r14;
	add.s32 	%r17, %r16, -1;
	mad.lo.s32 	%r18, %r17, %r6, %r13;
	mul.wide.s32 	%rd8, %r18, 8;
	add.s64 	%rd9, %rd3, %rd8;
	ld.global.f64 	%fd2, [%rd9];
	add.s64 	%rd10, %rd4, %rd8;
	st.global.f64 	[%rd10], %fd2;
$L__BB3_2:
	ret;

}
.entry _Z52kernel_field_solver_set_phi_next_at_boundaries_nx_nyiiiPKdPd(
	.param .u32 _Z52kernel_field_solver_set_phi_next_at_boundaries_nx_nyiiiPKdPd_param_0,
	.param .u32 _Z52kernel_field_solver_set_phi_next_at_boundaries_nx_nyiiiPKdPd_param_1,
	.param .u32 _Z52kernel_field_solver_set_phi_next_at_boundaries_nx_nyiiiPKdPd_param_2,
	.param .u64 .ptr .align 1 _Z52kernel_field_solver_set_phi_next_at_boundaries_nx_nyiiiPKdPd_param_3,
	.param .u64 .ptr .align 1 _Z52kernel_field_solver_set_phi_next_at_boundaries_nx_nyiiiPKdPd_param_4
)
{
	.reg .pred 	%p<4>;
	.reg .b32 	%r<16>;
	.reg .b64 	%rd<12>;
	.reg .b64 	%fd<3>;

	ld.param.u32 	%r5, [_Z52kernel_field_solver_set_phi_next_at_boundaries_nx_nyiiiPKdPd_param_0];
	ld.param.u32 	%r6, [_Z52kernel_field_solver_set_phi_next_at_boundaries_nx_nyiiiPKdPd_param_1];
	ld.param.u32 	%r4, [_Z52kernel_field_solver_set_phi_next_at_boundaries_nx_nyiiiPKdPd_param_2];
	ld.param.u64 	%rd1, [_Z52kernel_field_solver_set_phi_next_at_boundaries_nx_nyiiiPKdPd_param_3];
	ld.param.u64 	%rd2, [_Z52kernel_field_solver_set_phi_next_at_boundaries_nx_nyiiiPKdPd_param_4];
	mov.u32 	%r7, %ctaid.x;
	mov.u32 	%r8, %ntid.x;
	mov.u32 	%r9, %tid.x;
	mad.lo.s32 	%r1, %r7, %r8, %r9;
	mov.u32 	%r10, %ctaid.y;
	mov.u32 	%r11, %ntid.y;
	mov.u32 	%r12, %tid.y;
	mad.lo.s32 	%r13, %r10, %r11, %r12;
	setp.ge.s32 	%p1, %r1, %r5;
	setp.ge.s32 	%p2, %r13, %r6;
	or.pred  	%p3, %p1, %p2;
	@%p3 bra 	$L__BB4_2;
	cvta.to.global.u64 	%rd3, %rd1;
	cvta.to.global.u64 	%rd4, %rd2;
	mad.lo.s32 	%r14, %r6, %r1, %r13;
	mul.lo.s32 	%r15, %r14, %r4;
	mul.wide.s32 	%rd5, %r15, 8;
	add.s64 	%rd6, %rd3, %rd5;
	ld.global.f64 	%fd1, [%rd6];
	add.s64 	%rd7, %rd4, %rd5;
	st.global.f64 	[%rd7], %fd1;
	mul.wide.s32 	%rd8, %r4, 8;
	add.s64 	%rd9, %rd8, -8;
	add.s64 	%rd10, %rd6, %rd9;
	ld.global.f64 	%fd2, [%rd10];
	add.s64 	%rd11, %rd7, %rd9;
	st.global.f64 	[%rd11], %fd2;
$L__BB4_2:
	ret;

}
.entry _Z49kernel_field_solver_set_phi_next_at_inner_regionsPKiPdiiiiPKd(
	.param .u64 .ptr .align 1 _Z49kernel_field_solver_set_phi_next_at_inner_regionsPKiPdiiiiPKd_param_0,
	.param .u64 .ptr .align 1 _Z49kernel_field_solver_set_phi_next_at_inner_regionsPKiPdiiiiPKd_param_1,
	.param .u32 _Z49kernel_field_solver_set_phi_next_at_inner_regionsPKiPdiiiiPKd_param_2,
	.param .u32 _Z49kernel_field_solver_set_phi_next_at_inner_regionsPKiPdiiiiPKd_param_3,
	.param .u32 _Z49kernel_field_solver_set_phi_next_at_inner_regionsPKiPdiiiiPKd_param_4,
	.param .u32 _Z49kernel_field_solver_set_phi_next_at_inner_regionsPKiPdiiiiPKd_param_5,
	.param .u64 .ptr .align 1 _Z49kernel_field_solver_set_phi_next_at_inner_regionsPKiPdiiiiPKd_param_6
)
{
	.reg .pred 	%p<2>;
	.reg .b32 	%r<14>;
	.reg .b64 	%rd<13>;
	.reg .b64 	%fd<2>;

	ld.param.u64 	%rd1, [_Z49kernel_field_solver_set_phi_next_at_inner_regionsPKiPdiiiiPKd_param_0];
	ld.param.u64 	%rd2, [_Z49kernel_field_solver_set_phi_next_at_inner_regionsPKiPdiiiiPKd_param_1];
	ld.param.u32 	%r4, [_Z49kernel_field_solver_set_phi_next_at_inner_regionsPKiPdiiiiPKd_param_2];
	ld.param.u32 	%r2, [_Z49kernel_field_solver_set_phi_next_at_inner_regionsPKiPdiiiiPKd_param_4];
	ld.param.u32 	%r3, [_Z49kernel_field_solver_set_phi_next_at_inner_regionsPKiPdiiiiPKd_param_5];
	ld.param.u64 	%rd3, [_Z49kernel_field_solver_set_phi_next_at_inner_regionsPKiPdiiiiPKd_param_6];
	mov.u32 	%r5, %ctaid.x;
	mov.u32 	%r6, %ntid.x;
	mov.u32 	%r7, %tid.x;
	mad.lo.s32 	%r1, %r5, %r6, %r7;
	setp.le.s32 	%p1, %r4, %r1;
	@%p1 bra 	$L__BB5_2;
	cvta.to.global.u64 	%rd4, %rd3;
	cvta.to.global.u64 	%rd5, %rd1;
	cvta.to.global.u64 	%rd6, %rd2;
	mul.wide.s32 	%rd7, %r1, 8;
	add.s64 	%rd8, %rd4, %rd7;
	ld.global.f64 	%fd1, [%rd8];
	mul.lo.s32 	%r8, %r1, 3;
	mul.wide.s32 	%rd9, %r8, 4;
	add.s64 	%rd10, %rd5, %rd9;
	ld.global.u32 	%r9, [%rd10];
	ld.global.u32 	%r10, [%rd10+4];
	ld.global.u32 	%r11, [%rd10+8];
	mad.lo.s32 	%r12, %r9, %r2, %r10;
	mad.lo.s32 	%r13, %r12, %r3, %r11;
	mul.wide.s32 	%rd11, %r13, 8;
	add.s64 	%rd12, %rd6, %rd11;
	st.global.f64 	[%rd12], %fd1;
$L__BB5_2:
	ret;

}
.entry _Z55kernel_feld_solver_iterative_Jacobi_solutions_convergedPKdS0_PdS1_iii(
	.param .u64 .ptr .align 1 _Z55kernel_feld_solver_iterative_Jacobi_solutions_convergedPKdS0_PdS1_iii_param_0,
	.param .u64 .ptr .align 1 _Z55kernel_feld_solver_iterative_Jacobi_solutions_convergedPKdS0_PdS1_iii_param_1,
	.param .u64 .ptr .align 1 _Z55kernel_feld_solver_iterative_Jacobi_solutions_convergedPKdS0_PdS1_iii_param_2,
	.param .u64 .ptr .align 1 _Z55kernel_feld_solver_iterative_Jacobi_solutions_convergedPKdS0_PdS1_iii_param_3,
	.param .u32 _Z55kernel_feld_solver_iterative_Jacobi_solutions_convergedPKdS0_PdS1_iii_param_4,
	.param .u32 _Z55kernel_feld_solver_iterative_Jacobi_solutions_convergedPKdS0_PdS1_iii_param_5,
	.param .u32 _Z55kernel_feld_solver_iterative_Jacobi_solutions_convergedPKdS0_PdS1_iii_param_6
)
{
	.reg .pred 	%p<26>;
	.reg .b32 	%r<45>;
	.reg .b64 	%rd<41>;
	.reg .b64 	%fd<63>;

	ld.param.u64 	%rd20, [_Z55kernel_feld_solver_iterative_Jacobi_solutions_convergedPKdS0_PdS1_iii_param_0];
	ld.param.u64 	%rd21, [_Z55kernel_feld_solver_iterative_Jacobi_solutions_convergedPKdS0_PdS1_iii_param_1];
	ld.param.u64 	%rd22, [_Z55kernel_feld_solver_iterative_Jacobi_solutions_convergedPKdS0_PdS1_iii_param_2];
	ld.param.u64 	%rd23, [_Z55kernel_feld_solver_iterative_Jacobi_solutions_convergedPKdS0_PdS1_iii_param_3];
	ld.param.u32 	%r20, [_Z55kernel_feld_solver_iterative_Jacobi_solutions_convergedPKdS0_PdS1_iii_param_4];
	ld.param.u32 	%r21, [_Z55kernel_feld_solver_iterative_Jacobi_solutions_convergedPKdS0_PdS1_iii_param_5];
	ld.param.u32 	%r19, [_Z55kernel_feld_solver_iterative_Jacobi_solutions_convergedPKdS0_PdS1_iii_param_6];
	cvta.to.global.u64 	%rd1, %rd23;
	cvta.to.global.u64 	%rd2, %rd22;
	cvta.to.global.u64 	%rd3, %rd20;
	cvta.to.global.u64 	%rd4, %rd21;
	mov.u32 	%r22, %ctaid.x;
	mov.u32 	%r23, %ntid.x;
	mov.u32 	%r24, %tid.x;
	mad.lo.s32 	%r1, %r22, %r23, %r24;
	mov.u32 	%r25, %ctaid.y;
	mov.u32 	%r26, %ntid.y;
	mov.u32 	%r27, %tid.y;
	mad.lo.s32 	%r28, %r25, %r26, %r27;
	setp.ge.s32 	%p1, %r1, %r20;
	setp.ge.s32 	%p2, %r28, %r21;
	or.pred  	%p3, %p1, %p2;
	@%p3 bra 	$L__BB6_39;
	setp.lt.s32 	%p4, %r19, 1;
	mov.b32 	%r43, 0;
	@%p4 bra 	$L__BB6_3;
	mad.lo.s32 	%r31, %r21, %r1, %r28;
	mul.lo.s32 	%r32, %r31, %r19;
	mul.wide.s32 	%rd24, %r32, 8;
	add.s64 	%rd25, %rd4, %rd24;
	ld.global.f64 	%fd15, [%rd25];
	add.s64 	%rd26, %rd3, %rd24;
	ld.global.f64 	%fd16, [%rd26];
	sub.f64 	%fd17, %fd15, %fd16;
	div.rn.f64 	%fd18, %fd17, %fd16;
	abs.f64 	%fd19, %fd18;
	abs.f64 	%fd20, %fd17;
	st.global.f64 	[%rd2], %fd20;
	st.global.f64 	[%rd1], %fd19;
	mov.b32 	%r43, 1;
$L__BB6_3:
	setp.ge.s32 	%p5, %r43, %r19;
	@%p5 bra 	$L__BB6_39;
	mad.lo.s32 	%r33, %r21, %r1, %r28;
	mul.lo.s32 	%r4, %r33, %r19;
	sub.s32 	%r5, %r19, %r43;
	and.b32  	%r6, %r5, 3;
	sub.s32 	%r34, %r43, %r19;
	setp.gt.u32 	%p6, %r34, -4;
	@%p6 bra 	$L__BB6_23;
	and.b32  	%r35, %r5, -4;
	neg.s32 	%r41, %r35;
	add.s32 	%r40, %r43, %r4;
	add.s64 	%rd5, %rd3, 16;
	mul.wide.u32 	%rd27, %r43, 8;
	or.b64  	%rd28, %rd27, 16;
	add.s64 	%rd40, %rd1, %rd28;
	add.s64 	%rd39, %rd2, %rd28;
$L__BB6_6:
	.pragma "nounroll";
	mul.wide.s32 	%rd29, %r40, 8;
	add.s64 	%rd30, %rd4, %rd29;
	add.s64 	%rd10, %rd30, 16;
	add.s64 	%rd11, %rd5, %rd29;
	ld.global.f64 	%fd21, [%rd30];
	ld.global.f64 	%fd22, [%rd11+-16];
	sub.f64 	%fd23, %fd21, %fd22;
	abs.f64 	%fd1, %fd23;
	div.rn.f64 	%fd24, %fd23, %fd22;
	abs.f64 	%fd2, %fd24;
	ld.global.f64 	%fd25, [%rd39+-16];
	setp.leu.f64 	%p7, %fd1, %fd25;
	@%p7 bra 	$L__BB6_8;
	st.global.f64 	[%rd39+-16], %fd1;
$L__BB6_8:
	ld.global.f64 	%fd26, [%rd40+-16];
	setp.leu.f64 	%p8, %fd2, %fd26;
	@%p8 bra 	$L__BB6_10;
	st.global.f64 	[%rd40+-16], %fd2;
$L__BB6_10:
	ld.global.f64 	%fd27, [%rd10+-8];
	ld.global.f64 	%fd28, [%rd11+-8];
	sub.f64 	%fd29, %fd27, %fd28;
	abs.f64 	%fd3, %fd29;
	div.rn.f64 	%fd30, %fd29, %fd28;
	abs.f64 	%fd4, %fd30;
	ld.global.f64 	%fd31, [%rd39+-8];
	setp.leu.f64 	%p9, %fd3, %fd31;
	@%p9 bra 	$L__BB6_12;
	st.global.f64 	[%rd39+-8], %fd3;
$L__BB6_12:
	ld.global.f64 	%fd32, [%rd40+-8];
	setp.leu.f64 	%p10, %fd4, %fd32;
	@%p10 bra 	$L__BB6_14;
	st.global.f64 	[%rd40+-8], %fd4;
$L__BB6_14:
	ld.global.f64 	%fd33, [%rd10];
	ld.global.f64 	%fd34, [%rd11];
	sub.f64 	%fd35, %fd33, %fd34;
	abs.f64 	%fd5, %fd35;
	div.rn.f64 	%fd36, %fd35, %fd34;
	abs.f64 	%fd6, %fd36;
	ld.global.f64 	%fd37, [%rd39];
	setp.leu.f64 	%p11, %fd5, %fd37;
	@%p11 bra 	$L__BB6_16;
	st.global.f64 	[%rd39], %fd5;
$L__BB6_16:
	ld.global.f64 	%fd38, [%rd40];
	setp.leu.f64 	%p12, %fd6, %fd38;
	@%p12 bra 	$L__BB6_18;
	st.global.f64 	[%rd40], %fd6;
$L__BB6_18:
	ld.global.f64 	%fd39, [%rd10+8];
	ld.global.f64 	%fd40, [%rd11+8];
	sub.f64 	%fd41, %fd39, %fd40;
	abs.f64 	%fd7, %fd41;
	div.rn.f64 	%fd42, %fd41, %fd40;
	abs.f64 	%fd8, %fd42;
	ld.global.f64 	%fd43, [%rd39+8];
	setp.leu.f64 	%p13, %fd7, %fd43;
	@%p13 bra 	$L__BB6_20;
	st.global.f64 	[%rd39+8], %fd7;
$L__BB6_20:
	ld.global.f64 	%fd44, [%rd40+8];
	setp.leu.f64 	%p14, %fd8, %fd44;
	@%p14 bra 	$L__BB6_22;
	st.global.f64 	[%rd40+8], %fd8;
$L__BB6_22:
	add.s32 	%r43, %r43, 4;
	add.s32 	%r41, %r41, 4;
	add.s32 	%r40, %r40, 4;
	add.s64 	%rd40, %rd40, 32;
	add.s64 	%rd39, %rd39, 32;
	setp.ne.s32 	%p15, %r41, 0;
	@%p15 bra 	$L__BB6_6;
$L__BB6_23:
	setp.eq.s32 	%p16, %r6, 0;
	@%p16 bra 	$L__BB6_39;
	setp.eq.s32 	%p17, %r6, 1;
	@%p17 bra 	$L__BB6_34;
	add.s32 	%r36, %r43, %r4;
	mul.wide.s32 	%rd31, %r36, 8;
	add.s64 	%rd14, %rd4, %rd31;
	ld.global.f64 	%fd45, [%rd14];
	add.s64 	%rd15, %rd3, %rd31;
	ld.global.f64 	%fd46, [%rd15];
	sub.f64 	%fd47, %fd45, %fd46;
	abs.f64 	%fd9, %fd47;
	div.rn.f64 	%fd48, %fd47, %fd46;
	abs.f64 	%fd10, %fd48;
	mul.wide.u32 	%rd32, %r43, 8;
	add.s64 	%rd16, %rd2, %rd32;
	ld.global.f64 	%fd49, [%rd16];
	setp.leu.f64 	%p18, %fd9, %fd49;
	@%p18 bra 	$L__BB6_27;
	st.global.f64 	[%rd16], %fd9;
$L__BB6_27:
	add.s64 	%rd17, %rd1, %rd32;
	ld.global.f64 	%fd50, [%rd17];
	setp.leu.f64 	%p19, %fd10, %fd50;
	@%p19 bra 	$L__BB6_29;
	st.global.f64 	[%rd17], %fd10;
$L__BB6_29:
	ld.global.f64 	%fd51, [%rd14+8];
	ld.global.f64 	%fd52, [%rd15+8];
	sub.f64 	%fd53, %fd51, %fd52;
	abs.f64 	%fd11, %fd53;
	div.rn.f64 	%fd54, %fd53, %fd52;
	abs.f64 	%fd12, %fd54;
	ld.global.f64 	%fd55, [%rd16+8];
	setp.leu.f64 	%p20, %fd11, %fd55;
	@%p20 bra 	$L__BB6_31;
	st.global.f64 	[%rd16+8], %fd11;
$L__BB6_31:
	ld.global.f64 	%fd56, [%rd17+8];
	setp.leu.f64 	%p21, %fd12, %fd56;
	@%p21 bra 	$L__BB6_33;
	st.global.f64 	[%rd17+8], %fd12;
$L__BB6_33:
	add.s32 	%r43, %r43, 2;
$L__BB6_34:
	and.b32  	%r37, %r5, 1;
	setp.eq.b32 	%p22, %r37, 1;
	not.pred 	%p23, %p22;
	@%p23 bra 	$L__BB6_39;
	add.s32 	%r38, %r43, %r4;
	mul.wide.s32 	%rd34, %r38, 8;
	add.s64 	%rd35, %rd4, %rd34;
	ld.global.f64 	%fd57, [%rd35];
	add.s64 	%rd36, %rd3, %rd34;
	ld.global.f64 	%fd58, [%rd36];
	sub.f64 	%fd59, %fd57, %fd58;
	abs.f64 	%fd13, %fd59;
	div.rn.f64 	%fd60, %fd59, %fd58;
	abs.f64 	%fd14, %fd60;
	mul.wide.u32 	%rd37, %r43, 8;
	add.s64 	%rd18, %rd2, %rd37;
	ld.global.f64 	%fd61, [%rd18];
	setp.leu.f64 	%p24, %fd13, %fd61;
	@%p24 bra 	$L__BB6_37;
	st.global.f64 	[%rd18], %fd13;
$L__BB6_37:
	add.s64 	%rd19, %rd1, %rd37;
	ld.global.f64 	%fd62, [%rd19];
	setp.leu.f64 	%p25, %fd14, %fd62;
	@%p25 bra 	$L__BB6_39;
	st.global.f64 	[%rd19], %fd14;
$L__BB6_39:
	ret;

}


// ===== COMPILED SASS (sm_100) =====

	.target	sm_100

	.elftype	@"ET_EXEC"


//--------------------- .note.nv.tkinfo           --------------------------
	.section	.note.nv.tkinfo,"",@"SHT_NOTE"
	.sectionflags	@"SHF_NOTE_NV_TKINFO"
	.tkinfo
        /*0018*/ 	.word	0x00000002
        /*0030*/ 	.string	""
        /*0030*/ 	.string	"ptxas"
        /*0030*/ 	.string	"Cuda compilation tools, release 13.0, V13.0.88"
        /*0030*/ 	.string	"Build cuda_13.0.r13.0/compiler.36424714_0"
        /*0030*/ 	.string	"-arch sm_100 -m 64 "



//--------------------- .note.nv.cuinfo           --------------------------
	.section	.note.nv.cuinfo,"",@"SHT_NOTE"
	.sectionflags	@"SHF_NOTE_NV_CUINFO"
        /*0018*/ 	.short	0x0002
        /*001a*/ 	.short	0x0064
        /*001c*/ 	.short	0x0082
	.zero		2


//--------------------- .nv.info                  --------------------------
	.section	.nv.info,"",@"SHT_CUDA_INFO"
	.align	4


	//----- nvinfo : EIATTR_REGCOUNT
	.align		4
        /*0000*/ 	.byte	0x04, 0x2f
        /*0002*/ 	.short	(.L_1 - .L_0)
	.align		4
.L_0:
        /*0004*/ 	.word	index@(_Z46kernel_field_solver_eval_fields_from_potentialiiidddPKdPd)
        /*0008*/ 	.word	0x0000002d


	//----- nvinfo : EIATTR_FRAME_SIZE
	.align		4
.L_1:
        /*000c*/ 	.byte	0x04, 0x11
        /*000e*/ 	.short	(.L_3 - .L_2)
	.align		4
.L_2:
        /*0010*/ 	.word	index@($__internal_2_$__cuda_sm20_div_rn_f64_full)
        /*0014*/ 	.word	0x00000000


	//----- nvinfo : EIATTR_FRAME_SIZE
	.align		4
.L_3:
        /*0018*/ 	.byte	0x04, 0x11
        /*001a*/ 	.short	(.L_5 - .L_4)
	.align		4
.L_4:
        /*001c*/ 	.word	index@(_Z46kernel_field_solver_eval_fields_from_potentialiiidddPKdPd)
        /*0020*/ 	.word	0x00000000


	//----- nvinfo : EIATTR_REGCOUNT
	.align		4
.L_5:
        /*0024*/ 	.byte	0x04, 0x2f
        /*0026*/ 	.short	(.L_7 - .L_6)
	.align		4
.L_6:
        /*0028*/ 	.word	index@(_Z52kernel_field_solver_compute_phi_next_at_inner_pointsiiiddddddPKdS0_Pd)
        /*002c*/ 	.word	0x00000030


	//----- nvinfo : EIATTR_FRAME_SIZE
	.align		4
.L_7:
        /*0030*/ 	.byte	0x04, 0x11
        /*0032*/ 	.short	(.L_9 - .L_8)
	.align		4
.L_8:
        /*0034*/ 	.word	index@($__internal_1_$__cuda_sm20_div_rn_f64_full)
        /*0038*/ 	.word	0x00000000


	//----- nvinfo : EIATTR_FRAME_SIZE
	.align		4
.L_9:
        /*003c*/ 	.byte	0x04, 0x11
        /*003e*/ 	.short	(.L_11 - .L_10)
	.align		4
.L_10:
        /*0040*/ 	.word	index@(_Z52kernel_field_solver_compute_phi_next_at_inner_pointsiiiddddddPKdS0_Pd)
        /*0044*/ 	.word	0x00000000


	//----- nvinfo : EIATTR_REGCOUNT
	.align		4
.L_11:
        /*0048*/ 	.byte	0x04, 0x2f
        /*004a*/ 	.short	(.L_13 - .L_12)
	.align		4
.L_12:
        /*004c*/ 	.word	index@(_Z52kernel_field_solver_set_phi_next_at_boundaries_ny_nziiiPKdPd)
        /*0050*/ 	.word	0x00000010


	//----- nvinfo : EIATTR_FRAME_SIZE
	.align		4
.L_13:
        /*0054*/ 	.byte	0x04, 0x11
        /*0056*/ 	.short	(.L_15 - .L_14)
	.align		4
.L_14:
        /*0058*/ 	.word	index@(_Z52kernel_field_solver_set_phi_next_at_boundaries_ny_nziiiPKdPd)
        /*005c*/ 	.word	0x00000000


	//----- nvinfo : EIATTR_REGCOUNT
	.align		4
.L_15:
        /*0060*/ 	.byte	0x04, 0x2f
        /*0062*/ 	.short	(.L_17 - .L_16)
	.align		4
.L_16:
        /*0064*/ 	.word	index@(_Z52kernel_field_solver_set_phi_next_at_boundaries_nx_nziiiPKdPd)
        /*0068*/ 	.word	0x00000010


	//----- nvinfo : EIATTR_FRAME_SIZE
	.align		4
.L_17:
        /*006c*/ 	.byte	0x04, 0x11
        /*006e*/ 	.short	(.L_19 - .L_18)
	.align		4
.L_18:
        /*0070*/ 	.word	index@(_Z52kernel_field_solver_set_phi_next_at_boundaries_nx_nziiiPKdPd)
        /*0074*/ 	.word	0x00000000


	//----- nvinfo : EIATTR_REGCOUNT
	.align		4
.L_19:
        /*0078*/ 	.byte	0x04, 0x2f
        /*007a*/ 	.short	(.L_21 - .L_20)
	.align		4
.L_20:
        /*007c*/ 	.word	index@(_Z52kernel_field_solver_set_phi_next_at_boundaries_nx_nyiiiPKdPd)
        /*0080*/ 	.word	0x0000000e


	//----- nvinfo : EIATTR_FRAME_SIZE
	.align		4
.L_21:
        /*0084*/ 	.byte	0x04, 0x11
        /*0086*/ 	.short	(.L_23 - .L_22)
	.align		4
.L_22:
        /*0088*/ 	.word	index@(_Z52kernel_field_solver_set_phi_next_at_boundaries_nx_nyiiiPKdPd)
        /*008c*/ 	.word	0x00000000


	//----- nvinfo : EIATTR_REGCOUNT
	.align		4
.L_23:
        /*0090*/ 	.byte	0x04, 0x2f
        /*0092*/ 	.short	(.L_25 - .L_24)
	.align		4
.L_24:
        /*0094*/ 	.word	index@(_Z49kernel_field_solver_set_phi_next_at_inner_regionsPKiPdiiiiPKd)
        /*0098*/ 	.word	0x0000000c


	//----- nvinfo : EIATTR_FRAME_SIZE
	.align		4
.L_25:
        /*009c*/ 	.byte	0x04, 0x11
        /*009e*/ 	.short	(.L_27 - .L_26)
	.align		4
.L_26:
        /*00a0*/ 	.word	index@(_Z49kernel_field_solver_set_phi_next_at_inner_regionsPKiPdiiiiPKd)
        /*00a4*/ 	.word	0x00000000


	//----- nvinfo : EIATTR_REGCOUNT
	.align		4
.L_27:
        /*00a8*/ 	.byte	0x04, 0x2f
        /*00aa*/ 	.short	(.L_29 - .L_28)
	.align		4
.L_28:
        /*00ac*/ 	.word	index@(_Z55kernel_feld_solver_iterative_Jacobi_solutions_convergedPKdS0_PdS1_iii)
        /*00b0*/ 	.word	0x00000022


	//----- nvinfo : EIATTR_FRAME_SIZE
	.align		4
.L_29:
        /*00b4*/ 	.byte	0x04, 0x11
        /*00b6*/ 	.short	(.L_31 - .L_30)
	.align		4
.L_30:
        /*00b8*/ 	.word	index@($__internal_0_$__cuda_sm20_div_rn_f64_full)
        /*00bc*/ 	.word	0x00000000


	//----- nvinfo : EIATTR_FRAME_SIZE
	.align		4
.L_31:
        /*00c0*/ 	.byte	0x04, 0x11
        /*00c2*/ 	.short	(.L_33 - .L_32)
	.align		4
.L_32:
        /*00c4*/ 	.word	index@(_Z55kernel_feld_solver_iterative_Jacobi_solutions_convergedPKdS0_PdS1_iii)
        /*00c8*/ 	.word	0x00000000


	//----- nvinfo : EIATTR_MIN_STACK_SIZE
	.align		4
.L_33:
        /*00cc*/ 	.byte	0x04, 0x12
        /*00ce*/ 	.short	(.L_35 - .L_34)
	.align		4
.L_34:
        /*00d0*/ 	.word	index@(_Z55kernel_feld_solver_iterative_Jacobi_solutions_convergedPKdS0_PdS1_iii)
        /*00d4*/ 	.word	0x00000000


	//----- nvinfo : EIATTR_MIN_STACK_SIZE
	.align		4
.L_35:
        /*00d8*/ 	.byte	0x04, 0x12
        /*00da*/ 	.short	(.L_37 - .L_36)
	.align		4
.L_36:
        /*00dc*/ 	.word	index@(_Z49kernel_field_solver_set_phi_next_at_inner_regionsPKiPdiiiiPKd)
        /*00e0*/ 	.word	0x00000000


	//----- nvinfo : EIATTR_MIN_STACK_SIZE
	.align		4
.L_37:
        /*00e4*/ 	.byte	0x04, 0x12
        /*00e6*/ 	.short	(.L_39 - .L_38)
	.align		4
.L_38:
        /*00e8*/ 	.word	index@(_Z52kernel_field_solver_set_phi_next_at_boundaries_nx_nyiiiPKdPd)
        /*00ec*/ 	.word	0x00000000


	//----- nvinfo : EIATTR_MIN_STACK_SIZE
	.align		4
.L_39:
        /*00f0*/ 	.byte	0x04, 0x12
        /*00f2*/ 	.short	(.L_41 - .L_40)
	.align		4
.L_40:
        /*00f4*/ 	.word	index@(_Z52kernel_field_solver_set_phi_next_at_boundaries_nx_nziiiPKdPd)
        /*00f8*/ 	.word	0x00000000


	//----- nvinfo : EIATTR_MIN_STACK_SIZE
	.align		4
.L_41:
        /*00fc*/ 	.byte	0x04, 0x12
        /*00fe*/ 	.short	(.L_43 - .L_42)
	.align		4
.L_42:
        /*0100*/ 	.word	index@(_Z52kernel_field_solver_set_phi_next_at_boundaries_ny_nziiiPKdPd)
        /*0104*/ 	.word	0x00000000


	//----- nvinfo : EIATTR_MIN_STACK_SIZE
	.align		4
.L_43:
        /*0108*/ 	.byte	0x04, 0x12
        /*010a*/ 	.short	(.L_45 - .L_44)
	.align		4
.L_44:
        /*010c*/ 	.word	index@(_Z52kernel_field_solver_compute_phi_next_at_inner_pointsiiiddddddPKdS0_Pd)
        /*0110*/ 	.word	0x00000000


	//----- nvinfo : EIATTR_MIN_STACK_SIZE
	.align		4
.L_45:
        /*0114*/ 	.byte	0x04, 0x12
        /*0116*/ 	.short	(.L_47 - .L_46)
	.align		4
.L_46:
        /*0118*/ 	.word	index@(_Z46kernel_field_solver_eval_fields_from_potentialiiidddPKdPd)
        /*011c*/ 	.word	0x00000000
.L_47:


//--------------------- .nv.compat                --------------------------
	.section	.nv.compat,"",@"SHT_CUDA_COMPAT_INFO"
	.align	4
        /*0000*/ 	.byte	0x02, 0x09, 0x00, 0x00, 0x02, 0x02, 0x01, 0x00, 0x02, 0x05, 0x05, 0x00, 0x03, 0x07, 0x01, 0x01
        /*0010*/ 	.byte	0x02, 0x03, 0x00, 0x00, 0x02, 0x06, 0x01, 0x00, 0x04, 0x0b, 0x08, 0x00, 0x01, 0x00, 0x00, 0x00
        /*0020*/ 	.byte	0x00, 0x00, 0x00, 0x00


//--------------------- .nv.info._Z55kernel_feld_solver_iterative_Jacobi_solutions_convergedPKdS0_PdS1_iii --------------------------
	.section	.nv.info._Z55kernel_feld_solver_iterative_Jacobi_solutions_convergedPKdS0_PdS1_iii,"",@"SHT_CUDA_INFO"
	.sectionflags	@""
	.align	4


	//----- nvinfo : EIATTR_CUDA_API_VERSION
	.align		4
        /*0000*/ 	.byte	0x04, 0x37
        /*0002*/ 	.short	(.L_49 - .L_48)
.L_48:
        /*0004*/ 	.word	0x00000082


	//----- nvinfo : EIATTR_KPARAM_INFO
	.align		4
.L_49:
        /*0008*/ 	.byte	0x04, 0x17
        /*000a*/ 	.short	(.L_51 - .L_50)
.L_50:
        /*000c*/ 	.word	0x00000000
        /*0010*/ 	.short	0x0006
        /*0012*/ 	.short	0x0028
        /*0014*/ 	.byte	0x00, 0xf0, 0x11, 0x00


	//----- nvinfo : EIATTR_KPARAM_INFO
	.align		4
.L_51:
        /*0018*/ 	.byte	0x04, 0x17
        /*001a*/ 	.short	(.L_53 - .L_52)
.L_52:
        /*001c*/ 	.word	0x00000000
        /*0020*/ 	.short	0x0005
        /*0022*/ 	.short	0x0024
        /*0024*/ 	.byte	0x00, 0xf0, 0x11, 0x00


	//----- nvinfo : EIATTR_KPARAM_INFO
	.align		4
.L_53:
        /*0028*/ 	.byte	0x04, 0x17
        /*002a*/ 	.short	(.L_55 - .L_54)
.L_54:
        /*002c*/ 	.word	0x00000000
        /*0030*/ 	.short	0x0004
        /*0032*/ 	.short	0x0020
        /*0034*/ 	.byte	0x00, 0xf0, 0x11, 0x00


	//----- nvinfo : EIATTR_KPARAM_INFO
	.align		4
.L_55:
        /*0038*/ 	.byte	0x04, 0x17
        /*003a*/ 	.short	(.L_57 - .L_56)
.L_56:
        /*003c*/ 	.word	0x00000000
        /*0040*/ 	.short	0x0003
        /*0042*/ 	.short	0x0018
        /*0044*/ 	.byte	0x00, 0xf5, 0x21, 0x00


	//----- nvinfo : EIATTR_KPARAM_INFO
	.align		4
.L_57:
        /*0048*/ 	.byte	0x04, 0x17
        /*004a*/ 	.short	(.L_59 - .L_58)
.L_58:
        /*004c*/ 	.word	0x00000000
        /*0050*/ 	.short	0x0002
        /*0052*/ 	.short	0x0010
        /*0054*/ 	.byte	0x00, 0xf5, 0x21, 0x00


	//----- nvinfo : EIATTR_KPARAM_INFO
	.align		4
.L_59:
        /*0058*/ 	.byte	0x04, 0x17
        /*005a*/ 	.short	(.L_61 - .L_60)
.L_60:
        /*005c*/ 	.word	0x00000000
        /*0060*/ 	.short	0x0001
        /*0062*/ 	.short	0x0008
        /*0064*/ 	.byte	0x00, 0xf5, 0x21, 0x00


	//----- nvinfo : EIATTR_KPARAM_INFO
	.align		4
.L_61:
        /*0068*/ 	.byte	0x04, 0x17
        /*006a*/ 	.short	(.L_63 - .L_62)
.L_62:
        /*006c*/ 	.word	0x00000000
        /*0070*/ 	.short	0x0000
        /*0072*/ 	.short	0x0000
        /*0074*/ 	.byte	0x00, 0xf5, 0x21, 0x00


	//----- nvinfo : EIATTR_SPARSE_MMA_MASK
	.align		4
.L_63:
        /*0078*/ 	.byte	0x03, 0x50
        /*007a*/ 	.short	0x0000


	//----- nvinfo : EIATTR_MAXREG_COUNT
	.align		4
        /*007c*/ 	.byte	0x03, 0x1b
        /*007e*/ 	.short	0x00ff


	//----- nvinfo : EIATTR_MERCURY_ISA_VERSION
	.align		4
        /*0080*/ 	.byte	0x03, 0x5f
        /*0082*/ 	.short	0x0101


	//----- nvinfo : EIATTR_VRC_CTA_INIT_COUNT
	.align		4
        /*0084*/ 	.byte	0x02, 0x4a
	.zero		1
	.zero		1


	//----- nvinfo : EIATTR_EXIT_INSTR_OFFSETS
	.align		4
        /*0088*/ 	.byte	0x04, 0x1c
        /*008a*/ 	.short	(.L_65 - .L_64)


	//   ....[0]....
.L_64:
        /*008c*/ 	.word	0x000000c0


	//   ....[1]....
        /*0090*/ 	.word	0x00000390


	//   ....[2]....
        /*0094*/ 	.word	0x00000ee0


	//   ....[3]....
        /*0098*/ 	.word	0x000014e0


	//   ....[4]....
        /*009c*/ 	.word	0x000017b0


	//   ....[5]....
        /*00a0*/ 	.word	0x000017e0


	//----- nvinfo : EIATTR_CRS_STACK_SIZE
	.align		4
.L_65:
        /*00a4*/ 	.byte	0x04, 0x1e
        /*00a6*/ 	.short	(.L_67 - .L_66)
.L_66:
        /*00a8*/ 	.word	0x00000000


	//----- nvinfo : EIATTR_CBANK_PARAM_SIZE
	.align		4
.L_67:
        /*00ac*/ 	.byte	0x03, 0x19
        /*00ae*/ 	.short	0x002c


	//----- nvinfo : EIATTR_PARAM_CBANK
	.align		4
        /*00b0*/ 	.byte	0x04, 0x0a
        /*00b2*/ 	.short	(.L_69 - .L_68)
	.align		4
.L_68:
        /*00b4*/ 	.word	index@(.nv.constant0._Z55kernel_feld_solver_iterative_Jacobi_solutions_convergedPKdS0_PdS1_iii)
        /*00b8*/ 	.short	0x0380
        /*00ba*/ 	.short	0x002c


	//----- nvinfo : EIATTR_SW_WAR
	.align		4
.L_69:
        /*00bc*/ 	.byte	0x04, 0x36
        /*00be*/ 	.short	(.L_71 - .L_70)
.L_70:
        /*00c0*/ 	.word	0x00000008
.L_71:


//--------------------- .nv.info._Z49kernel_field_solver_set_phi_next_at_inner_regionsPKiPdiiiiPKd --------------------------
	.section	.nv.info._Z49kernel_field_solver_set_phi_next_at_inner_regionsPKiPdiiiiPKd,"",@"SHT_CUDA_INFO"
	.sectionflags	@""
	.align	4


	//----- nvinfo : EIATTR_CUDA_API_VERSION
	.align		4
        /*0000*/ 	.byte	0x04, 0x37
        /*0002*/ 	.short	(.L_73 - .L_72)
.L_72:
        /*0004*/ 	.word	0x00000082


	//----- nvinfo : EIATTR_KPARAM_INFO
	.align		4
.L_73:
        /*0008*/ 	.byte	0x04, 0x17
        /*000a*/ 	.short	(.L_75 - .L_74)
.L_74:
        /*000c*/ 	.word	0x00000000
        /*0010*/ 	.short	0x0006
        /*0012*/ 	.short	0x0020
        /*0014*/ 	.byte	0x00, 0xf5, 0x21, 0x00


	//----- nvinfo : EIATTR_KPARAM_INFO
	.align		4
.L_75:
        /*0018*/ 	.byte	0x04, 0x17
        /*001a*/ 	.short	(.L_77 - .L_76)
.L_76:
        /*001c*/ 	.word	0x00000000
        /*0020*/ 	.short	0x0005
        /*0022*/ 	.short	0x001c
        /*0024*/ 	.byte	0x00, 0xf0, 0x11, 0x00


	//----- nvinfo : EIATTR_KPARAM_INFO
	.align		4
.L_77:
        /*0028*/ 	.byte	0x04, 0x17
        /*002a*/ 	.short	(.L_79 - .L_78)
.L_78:
        /*002c*/ 	.word	0x00000000
        /*0030*/ 	.short	0x0004
        /*0032*/ 	.short	0x0018
        /*0034*/ 	.byte	0x00, 0xf0, 0x11, 0x00


	//----- nvinfo : EIATTR_KPARAM_INFO
	.align		4
.L_79:
        /*0038*/ 	.byte	0x04, 0x17
        /*003a*/ 	.short	(.L_81 - .L_80)
.L_80:
        /*003c*/ 	.word	0x00000000
        /*0040*/ 	.short	0x0003
        /*0042*/ 	.short	0x0014
        /*0044*/ 	.byte	0x00, 0xf0, 0x11, 0x00


	//----- nvinfo : EIATTR_KPARAM_INFO
	.align		4
.L_81:
        /*0048*/ 	.byte	0x04, 0x17
        /*004a*/ 	.short	(.L_83 - .L_82)
.L_82:
        /*004c*/ 	.word	0x00000000
        /*0050*/ 	.short	0x0002
        /*0052*/ 	.short	0x0010
        /*0054*/ 	.byte	0x00, 0xf0, 0x11, 0x00


	//----- nvinfo : EIATTR_KPARAM_INFO
	.align		4
.L_83:
        /*0058*/ 	.byte	0x04, 0x17
        /*005a*/ 	.short	(.L_85 - .L_84)
.L_84:
        /*005c*/ 	.word	0x00000000
        /*0060*/ 	.short	0x0001
        /*0062*/ 	.short	0x0008
        /*0064*/ 	.byte	0x00, 0xf5, 0x21, 0x00


	//----- nvinfo : EIATTR_KPARAM_INFO
	.align		4
.L_85:
        /*0068*/ 	.byte	0x04, 0x17
        /*006a*/ 	.short	(.L_87 - .L_86)
.L_86:
        /*006c*/ 	.word	0x00000000
        /*0070*/ 	.short	0x0000
        /*0072*/ 	.short	0x0000
        /*0074*/ 	.byte	0x00, 0xf5, 0x21, 0x00


	//----- nvinfo : EIATTR_SPARSE_MMA_MASK
	.align		4
.L_87:
        /*0078*/ 	.byte	0x03, 0x50
        /*007a*/ 	.short	0x0000


	//----- nvinfo : EIATTR_MAXREG_COUNT
	.align		4
        /*007c*/ 	.byte	0x03, 0x1b
        /*007e*/ 	.short	0x00ff


	//----- nvinfo : EIATTR_MERCURY_ISA_VERSION
	.align		4
        /*0080*/ 	.byte	0x03, 0x5f
        /*0082*/ 	.short	0x0101


	//----- nvinfo : EIATTR_VRC_CTA_INIT_COUNT
	.align		4
        /*0084*/ 	.byte	0x02, 0x4a
	.zero		1
	.zero		1


	//----- nvinfo : EIATTR_EXIT_INSTR_OFFSETS
	.align		4
        /*0088*/ 	.byte	0x04, 0x1c
        /*008a*/ 	.short	(.L_89 - .L_88)


	//   ....[0]....
.L_88:
        /*008c*/ 	.word	0x00000070


	//   ....[1]....
        /*0090*/ 	.word	0x00000180


	//----- nvinfo : EIATTR_CBANK_PARAM_SIZE
	.align		4
.L_89:
        /*0094*/ 	.byte	0x03, 0x19
        /*0096*/ 	.short	0x0028


	//----- nvinfo : EIATTR_PARAM_CBANK
	.align		4
        /*0098*/ 	.byte	0x04, 0x0a
        /*009a*/ 	.short	(.L_91 - .L_90)
	.align		4
.L_90:
        /*009c*/ 	.word	index@(.nv.constant0._Z49kernel_field_solver_set_phi_next_at_inner_regionsPKiPdiiiiPKd)
        /*00a0*/ 	.short	0x0380
        /*00a2*/ 	.short	0x0028


	//----- nvinfo : EIATTR_SW_WAR
	.align		4
.L_91:
        /*00a4*/ 	.byte	0x04, 0x36
        /*00a6*/ 	.short	(.L_93 - .L_92)
.L_92:
        /*00a8*/ 	.word	0x00000008
.L_93:


//--------------------- .nv.info._Z52kernel_field_solver_set_phi_next_at_boundaries_nx_nyiiiPKdPd --------------------------
	.section	.nv.info._Z52kernel_field_solver_set_phi_next_at_boundaries_nx_nyiiiPKdPd,"",@"SHT_CUDA_INFO"
	.sectionflags	@""
	.align	4


	//----- nvinfo : EIATTR_CUDA_API_VERSION
	.align		4
        /*0000*/ 	.byte	0x04, 0x37
        /*0002*/ 	.short	(.L_95 - .L_94)
.L_94:
        /*0004*/ 	.word	0x00000082


	//----- nvinfo : EIATTR_KPARAM_INFO
	.align		4
.L_95:
        /*0008*/ 	.byte	0x04, 0x17
        /*000a*/ 	.short	(.L_97 - .L_96)
.L_96:
        /*000c*/ 	.word	0x00000000
        /*0010*/ 	.short	0x0004
        /*0012*/ 	.short	0x0018
        /*0014*/ 	.byte	0x00, 0xf5, 0x21, 0x00


	//----- nvinfo : EIATTR_KPARAM_INFO
	.align		4
.L_97:
        /*0018*/ 	.byte	0x04, 0x17
        /*001a*/ 	.short	(.L_99 - .L_98)
.L_98:
        /*001c*/ 	.word	0x00000000
        /*0020*/ 	.short	0x0003
        /*0022*/ 	.short	0x0010
        /*0024*/ 	.byte	0x00, 0xf5, 0x21, 0x00


	//----- nvinfo : EIATTR_KPARAM_INFO
	.align		4
.L_99:
        /*0028*/ 	.byte	0x04, 0x17
        /*002a*/ 	.short	(.L_101 - .L_100)
.L_100:
        /*002c*/ 	.word	0x00000000
        /*0030*/ 	.short	0x0002
        /*0032*/ 	.short	0x0008
        /*0034*/ 	.byte	0x00, 0xf0, 0x11, 0x00


	//----- nvinfo : EIATTR_KPARAM_INFO
	.align		4
.L_101:
        /*0038*/ 	.byte	0x04, 0x17
        /*003a*/ 	.short	(.L_103 - .L_102)
.L_102:
        /*003c*/ 	.word	0x00000000
        /*0040*/ 	.short	0x0001
        /*0042*/ 	.short	0x0004
        /*0044*/ 	.byte	0x00, 0xf0, 0x11, 0x00


	//----- nvinfo : EIATTR_KPARAM_INFO
	.align		4
.L_103:
        /*0048*/ 	.byte	0x04, 0x17
        /*004a*/ 	.short	(.L_105 - .L_104)
.L_104:
        /*004c*/ 	.word	0x00000000
        /*0050*/ 	.short	0x0000
        /*0052*/ 	.short	0x0000
        /*0054*/ 	.byte	0x00, 0xf0, 0x11, 0x00


	//----- nvinfo : EIATTR_SPARSE_MMA_MASK
	.align		4
.L_105:
        /*0058*/ 	.byte	0x03, 0x50
        /*005a*/ 	.short	0x0000


	//----- nvinfo : EIATTR_MAXREG_COUNT
	.align		4
        /*005c*/ 	.byte	0x03, 0x1b
        /*005e*/ 	.short	0x00ff


	//----- nvinfo : EIATTR_MERCURY_ISA_VERSION
	.align		4
        /*0060*/ 	.byte	0x03, 0x5f
        /*0062*/ 	.short	0x0101


	//----- nvinfo : EIATTR_VRC_CTA_INIT_COUNT
	.align		4
        /*0064*/ 	.byte	0x02, 0x4a
	.zero		1
	.zero		1


	//----- nvinfo : EIATTR_EXIT_INSTR_OFFSETS
	.align		4
        /*0068*/ 	.byte	0x04, 0x1c
        /*006a*/ 	.short	(.L_107 - .L_106)


	//   ....[0]....
.L_106:
        /*006c*/ 	.word	0x000000c0


	//   ....[1]....
        /*0070*/ 	.word	0x00000200


	//----- nvinfo : EIATTR_CBANK_PARAM_SIZE
	.align		4
.L_107:
        /*0074*/ 	.byte	0x03, 0x19
        /*0076*/ 	.short	0x0020


	//----- nvinfo : EIATTR_PARAM_CBANK
	.align		4
        /*0078*/ 	.byte	0x04, 0x0a
        /*007a*/ 	.short	(.L_109 - .L_108)
	.align		4
.L_108:
        /*007c*/ 	.word	index@(.nv.constant0._Z52kernel_field_solver_set_phi_next_at_boundaries_nx_nyiiiPKdPd)
        /*0080*/ 	.short	0x0380
        /*0082*/ 	.short	0x0020


	//----- nvinfo : EIATTR_SW_WAR
	.align		4
.L_109:
        /*0084*/ 	.byte	0x04, 0x36
        /*0086*/ 	.short	(.L_111 - .L_110)
.L_110:
        /*0088*/ 	.word	0x00000008
.L_111:


//--------------------- .nv.info._Z52kernel_field_solver_set_phi_next_at_boundaries_nx_nziiiPKdPd --------------------------
	.section	.nv.info._Z52kernel_field_solver_set_phi_next_at_boundaries_nx_nziiiPKdPd,"",@"SHT_CUDA_INFO"
	.sectionflags	@""
	.align	4


	//----- nvinfo : EIATTR_CUDA_API_VERSION
	.align		4
        /*0000*/ 	.byte	0x04, 0x37
        /*0002*/ 	.short	(.L_113 - .L_112)
.L_112:
        /*0004*/ 	.word	0x00000082


	//----- nvinfo : EIATTR_KPARAM_INFO
	.align		4
.L_113:
        /*0008*/ 	.byte	0x04, 0x17
        /*000a*/ 	.short	(.L_115 - .L_114)
.L_114:
        /*000c*/ 	.word	0x00000000
        /*0010*/ 	.short	0x0004
        /*0012*/ 	.short	0x0018
        /*0014*/ 	.byte	0x00, 0xf5, 0x21, 0x00


	//----- nvinfo : EIATTR_KPARAM_INFO
	.align		4
.L_115:
        /*0018*/ 	.byte	0x04, 0x17
        /*001a*/ 	.short	(.L_117 - .L_116)
.L_116:
        /*001c*/ 	.word	0x00000000
        /*0020*/ 	.short	0x0003
        /*0022*/ 	.short	0x0010
        /*0024*/ 	.byte	0x00, 0xf5, 0x21, 0x00


	//----- nvinfo : EIATTR_KPARAM_INFO
	.align		4
.L_117:
        /*0028*/ 	.byte	0x04, 0x17
        /*002a*/ 	.short	(.L_119 - .L_118)
.L_118:
        /*002c*/ 	.word	0x00000000
        /*0030*/ 	.short	0x0002
        /*0032*/ 	.short	0x0008
        /*0034*/ 	.byte	0x00, 0xf0, 0x11, 0x00


	//----- nvinfo : EIATTR_KPARAM_INFO
	.align		4
.L_119:
        /*0038*/ 	.byte	0x04, 0x17
        /*003a*/ 	.short	(.L_121 - .L_120)
.L_120:
        /*003c*/ 	.word	0x00000000
        /*0040*/ 	.short	0x0001
        /*0042*/ 	.short	0x0004
        /*0044*/ 	.byte	0x00, 0xf0, 0x11, 0x00


	//----- nvinfo : EIATTR_KPARAM_INFO
	.align		4
.L_121:
        /*0048*/ 	.byte	0x04, 0x17
        /*004a*/ 	.short	(.L_123 - .L_122)
.L_122:
        /*004c*/ 	.word	0x00000000
        /*0050*/ 	.short	0x0000
        /*0052*/ 	.short	0x0000
        /*0054*/ 	.byte	0x00, 0xf0, 0x11, 0x00


	//----- nvinfo : EIATTR_SPARSE_MMA_MASK
	.align		4
.L_123:
        /*0058*/ 	.byte	0x03, 0x50
        /*005a*/ 	.short	0x0000


	//----- nvinfo : EIATTR_MAXREG_COUNT
	.align		4
        /*005c*/ 	.byte	0x03, 0x1b
        /*005e*/ 	.short	0x00ff


	//----- nvinfo : EIATTR_MERCURY_ISA_VERSION
	.align		4
        /*0060*/ 	.byte	0x03, 0x5f
        /*0062*/ 	.short	0x0101


	//----- nvinfo : EIATTR_VRC_CTA_INIT_COUNT
	.align		4
        /*0064*/ 	.byte	0x02, 0x4a
	.zero		1
	.zero		1


	//----- nvinfo : EIATTR_EXIT_INSTR_OFFSETS
	.align		4
        /*0068*/ 	.byte	0x04, 0x1c
        /*006a*/ 	.short	(.L_125 - .L_124)


	//   ....[0]....
.L_124:
        /*006c*/ 	.word	0x000000d0


	//   ....[1]....
        /*0070*/ 	.word	0x000001e0


	//----- nvinfo : EIATTR_CBANK_PARAM_SIZE
	.align		4
.L_125:
        /*0074*/ 	.byte	0x03, 0x19
        /*0076*/ 	.short	0x0020


	//----- nvinfo : EIATTR_PARAM_CBANK
	.align		4
        /*0078*/ 	.byte	0x04, 0x0a
        /*007a*/ 	.short	(.L_127 - .L_126)
	.align		4
.L_126:
        /*007c*/ 	.word	index@(.nv.constant0._Z52kernel_field_solver_set_phi_next_at_boundaries_nx_nziiiPKdPd)
        /*0080*/ 	.short	0x0380
        /*0082*/ 	.short	0x0020


	//----- nvinfo : EIATTR_SW_WAR
	.align		4
.L_127:
        /*0084*/ 	.byte	0x04, 0x36
        /*0086*/ 	.short	(.L_129 - .L_128)
.L_128:
        /*0088*/ 	.word	0x00000008
.L_129:


//--------------------- .nv.info._Z52kernel_field_solver_set_phi_next_at_boundaries_ny_nziiiPKdPd --------------------------
	.section	.nv.info._Z52kernel_field_solver_set_phi_next_at_boundaries_ny_nziiiPKdPd,"",@"SHT_CUDA_INFO"
	.sectionflags	@""
	.align	4


	//----- nvinfo : EIATTR_CUDA_API_VERSION
	.align		4
        /*0000*/ 	.byte	0x04, 0x37
        /*0002*/ 	.short	(.L_131 - .L_130)
.L_130:
        /*0004*/ 	.word	0x00000082


	//----- nvinfo : EIATTR_KPARAM_INFO
	.align		4
.L_131:
        /*0008*/ 	.byte	0x04, 0x17
        /*000a*/ 	.short	(.L_133 - .L_132)
.L_132:
        /*000c*/ 	.word	0x00000000
        /*0010*/ 	.short	0x0004
        /*0012*/ 	.short	0x0018
        /*0014*/ 	.byte	0x00, 0xf5, 0x21, 0x00


	//----- nvinfo : EIATTR_KPARAM_INFO
	.align		4
.L_133:
        /*0018*/ 	.byte	0x04, 0x17
        /*001a*/ 	.short	(.L_135 - .L_134)
.L_134:
        /*001c*/ 	.word	0x00000000
        /*0020*/ 	.short	0x0003
        /*0022*/ 	.short	0x0010
        /*0024*/ 	.byte	0x00, 0xf5, 0x21, 0x00


	//----- nvinfo : EIATTR_KPARAM_INFO
	.align		4
.L_135:
        /*0028*/ 	.byte	0x04, 0x17
        /*002a*/ 	.short	(.L_137 - .L_136)
.L_136:
        /*002c*/ 	.word	0x00000000
        /*0030*/ 	.short	0x0002
        /*0032*/ 	.short	0x0008
        /*0034*/ 	.byte	0x00, 0xf0, 0x11, 0x00


	//----- nvinfo : EIATTR_KPARAM_INFO
	.align		4
.L_137:
        /*0038*/ 	.byte	0x04, 0x17
        /*003a*/ 	.short	(.L_139 - .L_138)
.L_138:
        /*003c*/ 	.word	0x00000000
        /*0040*/ 	.short	0x0001
        /*0042*/ 	.short	0x0004
        /*0044*/ 	.byte	0x00, 0xf0, 0x11, 0x00


	//----- nvinfo : EIATTR_KPARAM_INFO
	.align		4
.L_139:
        /*0048*/ 	.byte	0x04, 0x17
        /*004a*/ 	.short	(.L_141 - .L_140)
.L_140:
        /*004c*/ 	.word	0x00000000
        /*0050*/ 	.short	0x0000
        /*0052*/ 	.short	0x0000
        /*0054*/ 	.byte	0x00, 0xf0, 0x11, 0x00


	//----- nvinfo : EIATTR_SPARSE_MMA_MASK
	.align		4
.L_141:
        /*0058*/ 	.byte	0x03, 0x50
        /*005a*/ 	.short	0x0000


	//----- nvinfo : EIATTR_MAXREG_COUNT
	.align		4
        /*005c*/ 	.byte	0x03, 0x1b
        /*005e*/ 	.short	0x00ff


	//----- nvinfo : EIATTR_MERCURY_ISA_VERSION
	.align		4
        /*0060*/ 	.byte	0x03, 0x5f
        /*0062*/ 	.short	0x0101


	//----- nvinfo : EIATTR_VRC_CTA_INIT_COUNT
	.align		4
        /*0064*/ 	.byte	0x02, 0x4a
	.zero		1
	.zero		1


	//----- nvinfo : EIATTR_EXIT_INSTR_OFFSETS
	.align		4
        /*0068*/ 	.byte	0x04, 0x1c
        /*006a*/ 	.short	(.L_143 - .L_142)


	//   ....[0]....
.L_142:
        /*006c*/ 	.word	0x000000d0


	//   ....[1]....
        /*0070*/ 	.word	0x000001e0


	//----- nvinfo : EIATTR_CBANK_PARAM_SIZE
	.align		4
.L_143:
        /*0074*/ 	.byte	0x03, 0x19
        /*0076*/ 	.short	0x0020


	//----- nvinfo : EIATTR_PARAM_CBANK
	.align		4
        /*0078*/ 	.byte	0x04, 0x0a
        /*007a*/ 	.short	(.L_145 - .L_144)
	.align		4
.L_144:
        /*007c*/ 	.word	index@(.nv.constant0._Z52kernel_field_solver_set_phi_next_at_boundaries_ny_nziiiPKdPd)
        /*0080*/ 	.short	0x0380
        /*0082*/ 	.short	0x0020


	//----- nvinfo : EIATTR_SW_WAR
	.align		4
.L_145:
        /*0084*/ 	.byte	0x04, 0x36
        /*0086*/ 	.short	(.L_147 - .L_146)
.L_146:
        /*0088*/ 	.word	0x00000008
.L_147:


//--------------------- .nv.info._Z52kernel_field_solver_compute_phi_next_at_inner_pointsiiiddddddPKdS0_Pd --------------------------
	.section	.nv.info._Z52kernel_field_solver_compute_phi_next_at_inner_pointsiiiddddddPKdS0_Pd,"",@"SHT_CUDA_INFO"
	.sectionflags	@""
	.align	4


	//----- nvinfo : EIATTR_CUDA_API_VERSION
	.align		4
        /*0000*/ 	.byte	0x04, 0x37
        /*0002*/ 	.short	(.L_149 - .L_148)
.L_148:
        /*0004*/ 	.word	0x00000082


	//----- nvinfo : EIATTR_KPARAM_INFO
	.align		4
.L_149:
        /*0008*/ 	.byte	0x04, 0x17
        /*000a*/ 	.short	(.L_151 - .L_150)
.L_150:
        /*000c*/ 	.word	0x00000000
        /*0010*/ 	.short	0x000b
        /*0012*/ 	.short	0x0050
        /*0014*/ 	.byte	0x00, 0xf5, 0x21, 0x00


	//----- nvinfo : EIATTR_KPARAM_INFO
	.align		4
.L_151:
        /*0018*/ 	.byte	0x04, 0x17
        /*001a*/ 	.short	(.L_153 - .L_152)
.L_152:
        /*001c*/ 	.word	0x00000000
        /*0020*/ 	.short	0x000a
        /*0022*/ 	.short	0x0048
        /*0024*/ 	.byte	0x00, 0xf5, 0x21, 0x00


	//----- nvinfo : EIATTR_KPARAM_INFO
	.align		4
.L_153:
        /*0028*/ 	.byte	0x04, 0x17
        /*002a*/ 	.short	(.L_155 - .L_154)
.L_154:
        /*002c*/ 	.word	0x00000000
        /*0030*/ 	.short	0x0009
        /*0032*/ 	.short	0x0040
        /*0034*/ 	.byte	0x00, 0xf5, 0x21, 0x00


	//----- nvinfo : EIATTR_KPARAM_INFO
	.align		4
.L_155:
        /*0038*/ 	.byte	0x04, 0x17
        /*003a*/ 	.short	(.L_157 - .L_156)
.L_156:
        /*003c*/ 	.word	0x00000000
        /*0040*/ 	.short	0x0008
        /*0042*/ 	.short	0x0038
        /*0044*/ 	.byte	0x00, 0xf0, 0x21, 0x00


	//----- nvinfo : EIATTR_KPARAM_INFO
	.align		4
.L_157:
        /*0048*/ 	.byte	0x04, 0x17
        /*004a*/ 	.short	(.L_159 - .L_158)
.L_158:
        /*004c*/ 	.word	0x00000000
        /*0050*/ 	.short	0x0007
        /*0052*/ 	.short	0x0030
        /*0054*/ 	.byte	0x00, 0xf0, 0x21, 0x00


	//----- nvinfo : EIATTR_KPARAM_INFO
	.align		4
.L_159:
        /*0058*/ 	.byte	0x04, 0x17
        /*005a*/ 	.short	(.L_161 - .L_160)
.L_160:
        /*005c*/ 	.word	0x00000000
        /*0060*/ 	.short	0x0006
        /*0062*/ 	.short	0x0028
        /*0064*/ 	.byte	0x00, 0xf0, 0x21, 0x00


	//----- nvinfo : EIATTR_KPARAM_INFO
	.align		4
.L_161:
        /*0068*/ 	.byte	0x04, 0x17
        /*006a*/ 	.short	(.L_163 - .L_162)
.L_162:
        /*006c*/ 	.word	0x00000000
        /*0070*/ 	.short	0x0005
        /*0072*/ 	.short	0x0020
        /*0074*/ 	.byte	0x00, 0xf0, 0x21, 0x00


	//----- nvinfo : EIATTR_KPARAM_INFO
	.align		4
.L_163:
        /*0078*/ 	.byte	0x04, 0x17
        /*007a*/ 	.short	(.L_165 - .L_164)
.L_164:
        /*007c*/ 	.word	0x00000000
        /*0080*/ 	.short	0x0004
        /*0082*/ 	.short	0x0018
        /*0084*/ 	.byte	0x00, 0xf0, 0x21, 0x00


	//----- nvinfo : EIATTR_KPARAM_INFO
	.align		4
.L_165:
        /*0088*/ 	.byte	0x04, 0x17
        /*008a*/ 	.short	(.L_167 - .L_166)
.L_166:
        /*008c*/ 	.word	0x00000000
        /*0090*/ 	.short	0x0003
        /*0092*/ 	.short	0x0010
        /*0094*/ 	.byte	0x00, 0xf0, 0x21, 0x00


	//----- nvinfo : EIATTR_KPARAM_INFO
	.align		4
.L_167:
        /*0098*/ 	.byte	0x04, 0x17
        /*009a*/ 	.short	(.L_169 - .L_168)
.L_168:
        /*009c*/ 	.word	0x00000000
        /*00a0*/ 	.short	0x0002
        /*00a2*/ 	.short	0x0008
        /*00a4*/ 	.byte	0x00, 0xf0, 0x11, 0x00


	//----- nvinfo : EIATTR_KPARAM_INFO
	.align		4
.L_169:
        /*00a8*/ 	.byte	0x04, 0x17
        /*00aa*/ 	.short	(.L_171 - .L_170)
.L_170:
        /*00ac*/ 	.word	0x00000000
        /*00b0*/ 	.short	0x0001
        /*00b2*/ 	.short	0x0004
        /*00b4*/ 	.byte	0x00, 0xf0, 0x11, 0x00


	//----- nvinfo : EIATTR_KPARAM_INFO
	.align		4
.L_171:
        /*00b8*/ 	.byte	0x04, 0x17
        /*00ba*/ 	.short	(.L_173 - .L_172)
.L_172:
        /*00bc*/ 	.word	0x00000000
        /*00c0*/ 	.short	0x0000
        /*00c2*/ 	.short	0x0000
        /*00c4*/ 	.byte	0x00, 0xf0, 0x11, 0x00


	//----- nvinfo : EIATTR_SPARSE_MMA_MASK
	.align		4
.L_173:
        /*00c8*/ 	.byte	0x03, 0x50
        /*00ca*/ 	.short	0x0000


	//----- nvinfo : EIATTR_MAXREG_COUNT
	.align		4
        /*00cc*/ 	.byte	0x03, 0x1b
        /*00ce*/ 	.short	0x00ff


	//----- nvinfo : EIATTR_MERCURY_ISA_VERSION
	.align		4
        /*00d0*/ 	.byte	0x03, 0x5f
        /*00d2*/ 	.short	0x0101


	//----- nvinfo : EIATTR_VRC_CTA_INIT_COUNT
	.align		4
        /*00d4*/ 	.byte	0x02, 0x4a
	.zero		1
	.zero		1


	//----- nvinfo : EIATTR_EXIT_INSTR_OFFSETS
	.align		4
        /*00d8*/ 	.byte	0x04, 0x1c
        /*00da*/ 	.short	(.L_175 - .L_174)


	//   ....[0]....
.L_174:
        /*00dc*/ 	.word	0x000000e0


	//   ....[1]....
        /*00e0*/ 	.word	0x00000e20


	//   ....[2]....
        /*00e4*/ 	.word	0x000014b0


	//   ....[3]....
        /*00e8*/ 	.word	0x00001850


	//----- nvinfo : EIATTR_CRS_STACK_SIZE
	.align		4
.L_175:
        /*00ec*/ 	.byte	0x04, 0x1e
        /*00ee*/ 	.short	(.L_177 - .L_176)
.L_176:
        /*00f0*/ 	.word	0x00000000


	//----- nvinfo : EIATTR_CBANK_PARAM_SIZE
	.align		4
.L_177:
        /*00f4*/ 	.byte	0x03, 0x19
        /*00f6*/ 	.short	0x0058


	//----- nvinfo : EIATTR_PARAM_CBANK
	.align		4
        /*00f8*/ 	.byte	0x04, 0x0a
        /*00fa*/ 	.short	(.L_179 - .L_178)
	.align		4
.L_178:
        /*00fc*/ 	.word	index@(.nv.constant0._Z52kernel_field_solver_compute_phi_next_at_inner_pointsiiiddddddPKdS0_Pd)
        /*0100*/ 	.short	0x0380
        /*0102*/ 	.short	0x0058


	//----- nvinfo : EIATTR_SW_WAR
	.align		4
.L_179:
        /*0104*/ 	.byte	0x04, 0x36
        /*0106*/ 	.short	(.L_181 - .L_180)
.L_180:
        /*0108*/ 	.word	0x00000008
.L_181:


//--------------------- .nv.info._Z46kernel_field_solver_eval_fields_from_potentialiiidddPKdPd --------------------------
	.section	.nv.info._Z46kernel_field_solver_eval_fields_from_potentialiiidddPKdPd,"",@"SHT_CUDA_INFO"
	.sectionflags	@""
	.align	4


	//----- nvinfo : EIATTR_CUDA_API_VERSION
	.align		4
        /*0000*/ 	.byte	0x04, 0x37
        /*0002*/ 	.short	(.L_183 - .L_182)
.L_182:
        /*0004*/ 	.word	0x00000082


	//----- nvinfo : EIATTR_KPARAM_INFO
	.align		4
.L_183:
        /*0008*/ 	.byte	0x04, 0x17
        /*000a*/ 	.short	(.L_185 - .L_184)
.L_184:
        /*000c*/ 	.word	0x00000000
        /*0010*/ 	.short	0x0007
        /*0012*/ 	.short	0x0030
        /*0014*/ 	.byte	0x00, 0xf5, 0x21, 0x00


	//----- nvinfo : EIATTR_KPARAM_INFO
	.align		4
.L_185:
        /*0018*/ 	.byte	0x04, 0x17
        /*001a*/ 	.short	(.L_187 - .L_186)
.L_186:
        /*001c*/ 	.word	0x00000000
        /*0020*/ 	.short	0x0006
        /*0022*/ 	.short	0x0028
        /*0024*/ 	.byte	0x00, 0xf5, 0x21, 0x00


	//----- nvinfo : EIATTR_KPARAM_INFO
	.align		4
.L_187:
        /*0028*/ 	.byte	0x04, 0x17
        /*002a*/ 	.short	(.L_189 - .L_188)
.L_188:
        /*002c*/ 	.word	0x00000000
        /*0030*/ 	.short	0x0005
        /*0032*/ 	.short	0x0020
        /*0034*/ 	.byte	0x00, 0xf0, 0x21, 0x00


	//----- nvinfo : EIATTR_KPARAM_INFO
	.align		4
.L_189:
        /*0038*/ 	.byte	0x04, 0x17
        /*003a*/ 	.short	(.L_191 - .L_190)
.L_190:
        /*003c*/ 	.word	0x00000000
        /*0040*/ 	.short	0x0004
        /*0042*/ 	.short	0x0018
        /*0044*/ 	.byte	0x00, 0xf0, 0x21, 0x00


	//----- nvinfo : EIATTR_KPARAM_INFO
	.align		4
.L_191:
        /*0048*/ 	.byte	0x04, 0x17
        /*004a*/ 	.short	(.L_193 - .L_192)
.L_192:
        /*004c*/ 	.word	0x00000000
        /*0050*/ 	.short	0x0003
        /*0052*/ 	.short	0x0010
        /*0054*/ 	.byte	0x00, 0xf0, 0x21, 0x00


	//----- nvinfo : EIATTR_KPARAM_INFO
	.align		4
.L_193:
        /*0058*/ 	.byte	0x04, 0x17
        /*005a*/ 	.short	(.L_195 - .L_194)
.L_194:
        /*005c*/ 	.word	0x00000000
        /*0060*/ 	.short	0x0002
        /*0062*/ 	.short	0x0008
        /*0064*/ 	.byte	0x00, 0xf0, 0x11, 0x00


	//----- nvinfo : EIATTR_KPARAM_INFO
	.align		4
.L_195:
        /*0068*/ 	.byte	0x04, 0x17
        /*006a*/ 	.short	(.L_197 - .L_196)
.L_196:
        /*006c*/ 	.word	0x00000000
        /*0070*/ 	.short	0x0001
        /*0072*/ 	.short	0x0004
        /*0074*/ 	.byte	0x00, 0xf0, 0x11, 0x00


	//----- nvinfo : EIATTR_KPARAM_INFO
	.align		4
.L_197:
        /*0078*/ 	.byte	0x04, 0x17
        /*007a*/ 	.short	(.L_199 - .L_198)
.L_198:
        /*007c*/ 	.word	0x00000000
        /*0080*/ 	.short	0x0000
        /*0082*/ 	.short	0x0000
        /*0084*/ 	.byte	0x00, 0xf0, 0x11, 0x00


	//----- nvinfo : EIATTR_SPARSE_MMA_MASK
	.align		4
.L_199:
        /*0088*/ 	.byte	0x03, 0x50
        /*008a*/ 	.short	0x0000


	//----- nvinfo : EIATTR_MAXREG_COUNT
	.align		4
        /*008c*/ 	.byte	0x03, 0x1b
        /*008e*/ 	.short	0x00ff


	//----- nvinfo : EIATTR_MERCURY_ISA_VERSION
	.align		4
        /*0090*/ 	.byte	0x03, 0x5f
        /*0092*/ 	.short	0x0101


	//----- nvinfo : EIATTR_VRC_CTA_INIT_COUNT
	.align		4
        /*0094*/ 	.byte	0x02, 0x4a
	.zero		1
	.zero		1


	//----- nvinfo : EIATTR_EXIT_INSTR_OFFSETS
	.align		4
        /*0098*/ 	.byte	0x04, 0x1c
        /*009a*/ 	.short	(.L_201 - .L_200)


	//   ....[0]....
.L_200:
        /*009c*/ 	.word	0x000000e0


	//   ....[1]....
        /*00a0*/ 	.word	0x00000e20


	//----- nvinfo : EIATTR_CRS_STACK_SIZE
	.align		4
.L_201:
        /*00a4*/ 	.byte	0x04, 0x1e
        /*00a6*/ 	.short	(.L_203 - .L_202)
.L_202:
        /*00a8*/ 	.word	0x00000000


	//----- nvinfo : EIATTR_CBANK_PARAM_SIZE
	.align		4
.L_203:
        /*00ac*/ 	.byte	0x03, 0x19
        /*00ae*/ 	.short	0x0038


	//----- nvinfo : EIATTR_PARAM_CBANK
	.align		4
        /*00b0*/ 	.byte	0x04, 0x0a
        /*00b2*/ 	.short	(.L_205 - .L_204)
	.align		4
.L_204:
        /*00b4*/ 	.word	index@(.nv.constant0._Z46kernel_field_solver_eval_fields_from_potentialiiidddPKdPd)
        /*00b8*/ 	.short	0x0380
        /*00ba*/ 	.short	0x0038


	//----- nvinfo : EIATTR_SW_WAR
	.align		4
.L_205:
        /*00bc*/ 	.byte	0x04, 0x36
        /*00be*/ 	.short	(.L_207 - .L_206)
.L_206:
        /*00c0*/ 	.word	0x00000008
.L_207:


//--------------------- .nv.callgraph             --------------------------
	.section	.nv.callgraph,"",@"SHT_CUDA_CALLGRAPH"
	.align	4
	.sectionentsize	8
	.align		4
        /*0000*/ 	.word	0x00000000
	.align		4
        /*0004*/ 	.word	0xffffffff
	.align		4
        /*0008*/ 	.word	0x00000000
	.align		4
        /*000c*/ 	.word	0xfffffffe
	.align		4
        /*0010*/ 	.word	0x00000000
	.align		4
        /*0014*/ 	.word	0xfffffffd
	.align		4
        /*0018*/ 	.word	0x00000000
	.align		4
        /*001c*/ 	.word	0xfffffffc


//--------------------- .text._Z55kernel_feld_solver_iterative_Jacobi_solutions_convergedPKdS0_PdS1_iii --------------------------
	.section	.text._Z55kernel_feld_solver_iterative_Jacobi_solutions_convergedPKdS0_PdS1_iii,"ax",@progbits
	.align	128
.text._Z55kernel_feld_solver_iterative_Jacobi_solutions_convergedPKdS0_PdS1_iii:
        .type           _Z55kernel_feld_solver_iterative_Jacobi_solutions_convergedPKdS0_PdS1_iii,@function
        .size           _Z55kernel_feld_solver_iterative_Jacobi_solutions_convergedPKdS0_PdS1_iii,(.L_x_72 - _Z55kernel_feld_solver_iterative_Jacobi_solutions_convergedPKdS0_PdS1_iii)
        .other          _Z55kernel_feld_solver_iterative_Jacobi_solutions_convergedPKdS0_PdS1_iii,@"STO_CUDA_ENTRY STV_DEFAULT"
_Z55kernel_feld_solver_iterative_Jacobi_solutions_convergedPKdS0_PdS1_iii:
[----:B------:R-:W-:Y:S01]  /*0000*/  LDC R1, c[0x0][0x37c] ;  /* 0x0000df00ff017b82 */ /* 0x000fe20000000800 */
[----:B------:R-:W0:Y:S07]  /*0010*/  S2R R0, SR_TID.Y ;  /* 0x0000000000007919 */ /* 0x000e2e0000002200 */
[----:B------:R-:W1:Y:S01]  /*0020*/  LDC R10, c[0x0][0x360] ;  /* 0x0000d800ff0a7b82 */ /* 0x000e620000000800 */
[----:B------:R-:W2:Y:S01]  /*0030*/  LDCU.64 UR6, c[0x0][0x3a0] ;  /* 0x00007400ff0677ac */ /* 0x000ea20008000a00 */
[----:B------:R-:W1:Y:S06]  /*0040*/  S2R R3, SR_TID.X ;  /* 0x0000000000037919 */ /* 0x000e6c0000002100 */
[----:B------:R-:W0:Y:S08]  /*0050*/  S2UR UR5, SR_CTAID.Y ;  /* 0x00000000000579c3 */ /* 0x000e300000002600 */
[----:B------:R-:W0:Y:S08]  /*0060*/  LDC R11, c[0x0][0x364] ;  /* 0x0000d900ff0b7b82 */ /* 0x000e300000000800 */
[----:B------:R-:W1:Y:S01]  /*0070*/  S2UR UR4, SR_CTAID.X ;  /* 0x00000000000479c3 */ /* 0x000e620000002500 */
[----:B0-----:R-:W-:-:S05]  /*0080*/  IMAD R11, R11, UR5, R0 ;  /* 0x000000050b0b7c24 */ /* 0x001fca000f8e0200 */
[----:B--2---:R-:W-:Y:S01]  /*0090*/  ISETP.GE.AND P0, PT, R11, UR7, PT ;  /* 0x000000070b007c0c */ /* 0x004fe2000bf06270 */
[----:B-1----:R-:W-:-:S05]  /*00a0*/  IMAD R10, R10, UR4, R3 ;  /* 0x000000040a0a7c24 */ /* 0x002fca000f8e0203 */
[----:B------:R-:W-:-:S13]  /*00b0*/  ISETP.GE.OR P0, PT, R10, UR6, P0 ;  /* 0x000000060a007c0c */ /* 0x000fda0008706670 */
[----:B------:R-:W-:Y:S05]  /*00c0*/  @P0 EXIT ;  /* 0x000000000000094d */ /* 0x000fea0003800000 */
[----:B------:R-:W0:Y:S01]  /*00d0*/  LDCU UR5, c[0x0][0x3a8] ;  /* 0x00007500ff0577ac */ /* 0x000e220008000800 */
[----:B------:R-:W1:Y:S01]  /*00e0*/  LDCU.64 UR16, c[0x0][0x358] ;  /* 0x00006b00ff1077ac */ /* 0x000e620008000a00 */
[----:B------:R-:W-:Y:S01]  /*00f0*/  UMOV UR4, URZ ;  /* 0x000000ff00047c82 */ /* 0x000fe20008000000 */
[----:B0-----:R-:W-:-:S09]  /*0100*/  UISETP.GE.AND UP0, UPT, UR5, 0x1, UPT ;  /* 0x000000010500788c */ /* 0x001fd2000bf06270 */
[----:B-1----:R-:W-:Y:S05]  /*0110*/  BRA.U !UP0, `(.L_x_0) ;  /* 0x0000000108907547 */ /* 0x002fea000b800000 */
[----:B------:R-:W0:Y:S01]  /*0120*/  LDC.64 R22, c[0x0][0x380] ;  /* 0x0000e000ff167b82 */ /* 0x000e220000000a00 */
[----:B------:R-:W-:-:S04]  /*0130*/  IMAD R0, R10, UR7, R11 ;  /* 0x000000070a007c24 */ /* 0x000fc8000f8e020b */
[----:B------:R-:W-:-:S03]  /*0140*/  IMAD R3, R0, UR5, RZ ;  /* 0x0000000500037c24 */ /* 0x000fc6000f8e02ff */
[----:B------:R-:W1:Y:S01]  /*0150*/  LDC.64 R4, c[0x0][0x388] ;  /* 0x0000e200ff047b82 */ /* 0x000e620000000a00 */
[----:B0-----:R-:W-:-:S06]  /*0160*/  IMAD.WIDE R22, R3, 0x8, R22 ;  /* 0x0000000803167825 */ /* 0x001fcc00078e0216 */
[----:B------:R-:W2:Y:S01]  /*0170*/  LDG.E.64 R22, desc[UR16][R22.64] ;  /* 0x0000001016167981 */ /* 0x000ea2000c1e1b00 */
[----:B-1----:R-:W-:-:S05]  /*0180*/  IMAD.WIDE R4, R3, 0x8, R4 ;  /* 0x0000000803047825 */ /* 0x002fca00078e0204 */
[----:B------:R-:W3:Y:S01]  /*0190*/  LDG.E.64 R2, desc[UR16][R4.64] ;  /* 0x0000001004027981 */ /* 0x000ee2000c1e1b00 */
[----:B------:R-:W-:Y:S01]  /*01a0*/  IMAD.MOV.U32 R6, RZ, RZ, 0x1 ;  /* 0x00000001ff067424 */ /* 0x000fe200078e00ff */
[----:B------:R-:W-:Y:S01]  /*01b0*/  BSSY.RECONVERGENT B0, `(.L_x_1) ;  /* 0x0000013000007945 */ /* 0x000fe20003800200 */
[----:B--2---:R-:W0:Y:S01]  /*01c0*/  MUFU.RCP64H R7, R23 ;  /* 0x0000001700077308 */ /* 0x004e220000001800 */
[----:B---3--:R-:W-:-:S03]  /*01d0*/  DADD R2, R2, -R22 ;  /* 0x0000000002027229 */ /* 0x008fc60000000816 */
[----:B0-----:R-:W-:-:S07]  /*01e0*/  DFMA R8, -R22, R6, 1 ;  /* 0x3ff000001608742b */ /* 0x001fce0000000106 */
[----:B------:R-:W-:Y:S01]  /*01f0*/  FSETP.GEU.AND P1, PT, |R3|, 6.5827683646048100446e-37, PT ;  /* 0x036000000300780b */ /* 0x000fe20003f2e200 */
[----:B------:R-:W-:-:S08]  /*0200*/  DFMA R8, R8, R8, R8 ;  /* 0x000000080808722b */ /* 0x000fd00000000008 */
[----:B------:R-:W-:-:S08]  /*0210*/  DFMA R8, R6, R8, R6 ;  /* 0x000000080608722b */ /* 0x000fd00000000006 */
[----:B------:R-:W-:-:S08]  /*0220*/  DFMA R6, -R22, R8, 1 ;  /* 0x3ff000001606742b */ /* 0x000fd00000000108 */
[----:B------:R-:W-:-:S08]  /*0230*/  DFMA R6, R8, R6, R8 ;  /* 0x000000060806722b */ /* 0x000fd00000000008 */
[----:B------:R-:W-:-:S08]  /*0240*/  DMUL R8, R2, R6 ;  /* 0x0000000602087228 */ /* 0x000fd00000000000 */
[----:B------:R-:W-:-:S08]  /*0250*/  DFMA R12, -R22, R8, R2 ;  /* 0x00000008160c722b */ /* 0x000fd00000000102 */
[----:B------:R-:W-:-:S10]  /*0260*/  DFMA R8, R6, R12, R8 ;  /* 0x0000000c0608722b */ /* 0x000fd40000000008 */
[----:B------:R-:W-:-:S05]  /*0270*/  FFMA R0, RZ, R23, R9 ;  /* 0x00000017ff007223 */ /* 0x000fca0000000009 */
[----:B------:R-:W-:-:S13]  /*0280*/  FSETP.GT.AND P0, PT, |R0|, 1.469367938527859385e-39, PT ;  /* 0x001000000000780b */ /* 0x000fda0003f04200 */
[----:B------:R-:W-:Y:S05]  /*0290*/  @P0 BRA P1, `(.L_x_2) ;  /* 0x0000000000100947 */ /* 0x000fea0000800000 */
[----:B------:R-:W-:Y:S01]  /*02a0*/  IMAD.MOV.U32 R18, RZ, RZ, R2 ;  /* 0x000000ffff127224 */ /* 0x000fe200078e0002 */
[----:B------:R-:W-:Y:S01]  /*02b0*/  MOV R0, 0x2e0 ;  /* 0x000002e000007802 */ /* 0x000fe20000000f00 */
[----:B------:R-:W-:-:S07]  /*02c0*/  IMAD.MOV.U32 R19, RZ, RZ, R3 ;  /* 0x000000ffff137224 */ /* 0x000fce00078e0003 */
[----:B------:R-:W-:Y:S05]  /*02d0*/  CALL.REL.NOINC `($__internal_0_$__cuda_sm20_div_rn_f64_full) ;  /* 0x0000001400447944 */ /* 0x000fea0003c00000 */
.L_x_2:
[----:B------:R-:W-:Y:S05]  /*02e0*/  BSYNC.RECONVERGENT B0 ;  /* 0x0000000000007941 */ /* 0x000fea0003800200 */
.L_x_1:
[----:B------:R-:W0:Y:S01]  /*02f0*/  LDC.64 R4, c[0x0][0x390] ;  /* 0x0000e400ff047b82 */ /* 0x000e220000000a00 */
[----:B------:R-:W-:Y:S01]  /*0300*/  DADD R2, -RZ, |R2| ;  /* 0x00000000ff027229 */ /* 0x000fe20000000502 */
[----:B------:R-:W-:Y:S01]  /*0310*/  UMOV UR4, 0x1 ;  /* 0x0000000100047882 */ /* 0x000fe20000000000 */
[----:B------:R-:W-:-:S05]  /*0320*/  DADD R8, -RZ, |R8| ;  /* 0x00000000ff087229 */ /* 0x000fca0000000508 */
[----:B------:R-:W1:Y:S01]  /*0330*/  LDC.64 R6, c[0x0][0x398] ;  /* 0x0000e600ff067b82 */ /* 0x000e620000000a00 */
[----:B0-----:R0:W-:Y:S04]  /*0340*/  STG.E.64 desc[UR16][R4.64], R2 ;  /* 0x0000000204007986 */ /* 0x0011e8000c101b10 */
[----:B-1----:R0:W-:Y:S02]  /*0350*/  STG.E.64 desc[UR16][R6.64], R8 ;  /* 0x0000000806007986 */ /* 0x0021e4000c101b10 */
.L_x_0:
[----:B------:R-:W1:Y:S02]  /*0360*/  LDCU UR20, c[0x0][0x3a8] ;  /* 0x00007500ff1477ac */ /* 0x000e640008000800 */
[----:B-1----:R-:W-:-:S06]  /*0370*/  UISETP.GE.AND UP0, UPT, UR4, UR20, UPT ;  /* 0x000000140400728c */ /* 0x002fcc000bf06270 */
[----:B------:R-:W-:-:S13]  /*0380*/  PLOP3.LUT P0, PT, PT, PT, UP0, 0x80, 0x8 ;  /* 0x000000000008781c */ /* 0x000fda0003f0f008 */
[----:B------:R-:W-:Y:S05]  /*0390*/  @P0 EXIT ;  /* 0x000000000000094d */ /* 0x000fea0003800000 */
[----:B------:R-:W0:Y:S01]  /*03a0*/  LDCU UR6, c[0x0][0x3a4] ;  /* 0x00007480ff0677ac */ /* 0x000e220008000800 */
[----:B------:R-:W-:Y:S02]  /*03b0*/  UIADD3 UR5, UPT, UPT, UR4, -UR20, URZ ;  /* 0x8000001404057290 */ /* 0x000fe4000fffe0ff */
[----:B------:R-:W-:Y:S02]  /*03c0*/  UIADD3 UR18, UPT, UPT, -UR4, UR20, URZ ;  /* 0x0000001404127290 */ /* 0x000fe4000fffe1ff */
[----:B------:R-:W-:Y:S02]  /*03d0*/  UISETP.GT.U32.AND UP0, UPT, UR5, -0x4, UPT ;  /* 0xfffffffc0500788c */ /* 0x000fe4000bf04070 */
[----:B------:R-:W-:Y:S01]  /*03e0*/  ULOP3.LUT UR19, UR18, 0x3, URZ, 0xc0, !UPT ;  /* 0x0000000312137892 */ /* 0x000fe2000f8ec0ff */
[----:B0-----:R-:W-:-:S06]  /*03f0*/  IMAD R2, R10, UR6, R11 ;  /* 0x000000060a027c24 */ /* 0x001fcc000f8e020b */
[----:B------:R-:W-:Y:S05]  /*0400*/  BRA.U UP0, `(.L_x_3) ;  /* 0x0000000900b07547 */ /* 0x000fea000b800000 */
[----:B------:R-:W0:Y:S01]  /*0410*/  LDCU.128 UR12, c[0x0][0x390] ;  /* 0x00007200ff0c77ac */ /* 0x000e220008000c00 */
[----:B------:R-:W1:Y:S01]  /*0420*/  LDC.64 R16, c[0x0][0x388] ;  /* 0x0000e200ff107b82 */ /* 0x000e620000000a00 */
[----:B------:R-:W-:Y:S01]  /*0430*/  MOV R3, UR20 ;  /* 0x0000001400037c02 */ /* 0x000fe20008000f00 */
[----:B------:R-:W2:Y:S04]  /*0440*/  LDCU.64 UR10, c[0x0][0x380] ;  /* 0x00007000ff0a77ac */ /* 0x000ea80008000a00 */
[----:B------:R-:W-:Y:S01]  /*0450*/  IMAD R3, R2, R3, UR4 ;  /* 0x0000000402037e24 */ /* 0x000fe2000f8e0203 */
[----:B------:R-:W-:Y:S02]  /*0460*/  UIMAD.WIDE.U32 UR6, UR4, 0x8, URZ ;  /* 0x00000008040678a5 */ /* 0x000fe4000f8e00ff */
[----:B------:R-:W-:-:S02]  /*0470*/  ULOP3.LUT UR5, UR18, 0xfffffffc, URZ, 0xc0, !UPT ;  /* 0xfffffffc12057892 */ /* 0x000fc4000f8ec0ff */
[----:B------:R-:W-:Y:S02]  /*0480*/  ULOP3.LUT UR6, UR6, 0x10, URZ, 0xfc, !UPT ;  /* 0x0000001006067892 */ /* 0x000fe4000f8efcff */
[----:B------:R-:W-:Y:S02]  /*0490*/  UIADD3 UR5, UPT, UPT, -UR5, URZ, URZ ;  /* 0x000000ff05057290 */ /* 0x000fe4000fffe1ff */
[----:B0-----:R-:W-:Y:S02]  /*04a0*/  UIADD3 UR8, UP1, UPT, UR6, UR14, URZ ;  /* 0x0000000e06087290 */ /* 0x001fe4000ff3e0ff */
[----:B------:R-:W-:Y:S02]  /*04b0*/  UIADD3 UR6, UP2, UPT, UR6, UR12, URZ ;  /* 0x0000000c06067290 */ /* 0x000fe4000ff5e0ff */
[----:B------:R-:W-:Y:S02]  /*04c0*/  UIADD3.X UR9, UPT, UPT, UR7, UR15, URZ, UP1, !UPT ;  /* 0x0000000f07097290 */ /* 0x000fe40008ffe4ff */
[----:B--2---:R-:W-:Y:S01]  /*04d0*/  UIADD3 UR10, UP0, UPT, UR10, 0x10, URZ ;  /* 0x000000100a0a7890 */ /* 0x004fe2000ff1e0ff */
[----:B------:R-:W-:Y:S01]  /*04e0*/  IMAD.U32 R0, RZ, RZ, UR8 ;  /* 0x00000008ff007e24 */ /* 0x000fe2000f8e00ff */
[----:B------:R-:W-:-:S02]  /*04f0*/  UIADD3.X UR7, UPT, UPT, UR7, UR13, URZ, UP2, !UPT ;  /* 0x0000000d07077290 */ /* 0x000fc400097fe4ff */
[----:B------:R-:W-:Y:S01]  /*0500*/  IMAD.U32 R19, RZ, RZ, UR9 ;  /* 0x00000009ff137e24 */ /* 0x000fe2000f8e00ff */
[----:B------:R-:W-:-:S12]  /*0510*/  UIADD3.X UR11, UPT, UPT, URZ, UR11, URZ, UP0, !UPT ;  /* 0x0000000bff0b7290 */ /* 0x000fd800087fe4ff */
.L_x_12:
[----:B------:R-:W-:Y:S01]  /*0520*/  MOV R15, UR11 ;  /* 0x0000000b000f7c02 */ /* 0x000fe20008000f00 */
[----:B------:R-:W-:-:S04]  /*0530*/  IMAD.U32 R14, RZ, RZ, UR10 ;  /* 0x0000000aff0e7e24 */ /* 0x000fc8000f8e00ff */
[----:B------:R-:W-:-:S05]  /*0540*/  IMAD.WIDE R14, R3, 0x8, R14 ;  /* 0x00000008030e7825 */ /* 0x000fca00078e020e */
[----:B------:R-:W2:Y:S01]  /*0550*/  LDG.E.64 R22, desc[UR16][R14.64+-0x10] ;  /* 0xfffff0100e167981 */ /* 0x000ea2000c1e1b00 */
[----:B01----:R-:W-:-:S05]  /*0560*/  IMAD.WIDE R12, R3, 0x8, R16 ;  /* 0x00000008030c7825 */ /* 0x003fca00078e0210 */
[----:B------:R-:W3:Y:S01]  /*0570*/  LDG.E.64 R28, desc[UR16][R12.64] ;  /* 0x000000100c1c7981 */ /* 0x000ee2000c1e1b00 */
[----:B------:R-:W-:Y:S01]  /*0580*/  IMAD.MOV.U32 R4, RZ, RZ, 0x1 ;  /* 0x00000001ff047424 */ /* 0x000fe200078e00ff */
[----:B------:R-:W-:Y:S01]  /*0590*/  UIADD3 UR5, UPT, UPT, UR5, 0x4, URZ ;  /* 0x0000000405057890 */ /* 0x000fe2000fffe0ff */
[----:B------:R-:W-:Y:S01]  /*05a0*/  BSSY.RECONVERGENT B0, `(.L_x_4) ;  /* 0x0000016000007945 */ /* 0x000fe20003800200 */
[----:B------:R-:W-:Y:S02]  /*05b0*/  IMAD.MOV.U32 R10, RZ, RZ, R0 ;  /* 0x000000ffff0a7224 */ /* 0x000fe400078e0000 */
[----:B------:R-:W-:Y:S01]  /*05c0*/  UISETP.NE.AND UP1, UPT, UR5, URZ, UPT ;  /* 0x000000ff0500728c */ /* 0x000fe2000bf25270 */
[----:B------:R-:W-:Y:S01]  /*05d0*/  IMAD.MOV.U32 R11, RZ, RZ, R19 ;  /* 0x000000ffff0b7224 */ /* 0x000fe200078e0013 */
[----:B--2---:R-:W0:Y:S01]  /*05e0*/  MUFU.RCP64H R5, R23 ;  /* 0x0000001700057308 */ /* 0x004e220000001800 */
[----:B---3--:R-:W-:-:S10]  /*05f0*/  DADD R28, R28, -R22 ;  /* 0x000000001c1c7229 */ /* 0x008fd40000000816 */
[----:B------:R-:W-:Y:S01]  /*0600*/  FSETP.GEU.AND P1, PT, |R29|, 6.5827683646048100446e-37, PT ;  /* 0x036000001d00780b */ /* 0x000fe20003f2e200 */
[----:B0-----:R-:W-:-:S08]  /*0610*/  DFMA R6, -R22, R4, 1 ;  /* 0x3ff000001606742b */ /* 0x001fd00000000104 */
        /* <DEDUP_REMOVED lines=10> */
[----:B------:R-:W-:Y:S01]  /*06c0*/  MOV R18, R28 ;  /* 0x0000001c00127202 */ /* 0x000fe20000000f00 */
[----:B------:R-:W-:Y:S01]  /*06d0*/  IMAD.MOV.U32 R19, RZ, RZ, R29 ;  /* 0x000000ffff137224 */ /* 0x000fe200078e001d */
[----:B------:R-:W-:-:S07]  /*06e0*/  MOV R0, 0x700 ;  /* 0x0000070000007802 */ /* 0x000fce0000000f00 */
[----:B------:R-:W-:Y:S05]  /*06f0*/  CALL.REL.NOINC `($__internal_0_$__cuda_sm20_div_rn_f64_full) ;  /* 0x00000010003c7944 */ /* 0x000fea0003c00000 */
.L_x_5:
[----:B------:R-:W-:Y:S05]  /*0700*/  BSYNC.RECONVERGENT B0 ;  /* 0x0000000000007941 */ /* 0x000fea0003800200 */
.L_x_4:
[----:B------:R-:W-:Y:S02]  /*0710*/  IMAD.U32 R6, RZ, RZ, UR6 ;  /* 0x00000006ff067e24 */ /* 0x000fe4000f8e00ff */
[----:B------:R-:W-:-:S05]  /*0720*/  IMAD.U32 R7, RZ, RZ, UR7 ;  /* 0x00000007ff077e24 */ /* 0x000fca000f8e00ff */
[----:B------:R-:W2:Y:S01]  /*0730*/  LDG.E.64 R4, desc[UR16][R6.64+-0x10] ;  /* 0xfffff01006047981 */ /* 0x000ea2000c1e1b00 */
[----:B------:R-:W-:Y:S01]  /*0740*/  MOV R20, UR6 ;  /* 0x0000000600147c02 */ /* 0x000fe20008000f00 */
[----:B------:R-:W-:Y:S01]  /*0750*/  IMAD.U32 R21, RZ, RZ, UR7 ;  /* 0x00000007ff157e24 */ /* 0x000fe2000f8e00ff */
[----:B--2---:R-:W-:-:S14]  /*0760*/  DSETP.GT.AND P0, PT, |R28|, R4, PT ;  /* 0x000000041c00722a */ /* 0x004fdc0003f04200 */
[----:B------:R-:W-:-:S07]  /*0770*/  @P0 DADD R18, -RZ, |R28| ;  /* 0x00000000ff120229 */ /* 0x000fce000000051c */
[----:B------:R-:W-:Y:S04]  /*0780*/  @P0 STG.E.64 desc[UR16][R20.64+-0x10], R18 ;  /* 0xfffff01214000986 */ /* 0x000fe8000c101b10 */
[----:B------:R-:W2:Y:S02]  /*0790*/  LDG.E.64 R4, desc[UR16][R10.64+-0x10] ;  /* 0xfffff0100a047981 */ /* 0x000ea4000c1e1b00 */
[----:B--2---:R-:W-:-:S14]  /*07a0*/  DSETP.GT.AND P0, PT, |R8|, R4, PT ;  /* 0x000000040800722a */ /* 0x004fdc0003f04200 */
[----:B------:R-:W-:-:S07]  /*07b0*/  @P0 DADD R8, -RZ, |R8| ;  /* 0x00000000ff080229 */ /* 0x000fce0000000508 */
[----:B------:R0:W-:Y:S04]  /*07c0*/  @P0 STG.E.64 desc[UR16][R10.64+-0x10], R8 ;  /* 0xfffff0080a000986 */ /* 0x0001e8000c101b10 */
[----:B------:R-:W2:Y:S04]  /*07d0*/  LDG.E.64 R22, desc[UR16][R14.64+-0x8] ;  /* 0xfffff8100e167981 */ /* 0x000ea8000c1e1b00 */
[----:B------:R-:W3:Y:S01]  /*07e0*/  LDG.E.64 R28, desc[UR16][R12.64+0x8] ;  /* 0x000008100c1c7981 */ /* 0x000ee2000c1e1b00 */
[----:B------:R-:W-:Y:S01]  /*07f0*/  IMAD.MOV.U32 R4, RZ, RZ, 0x1 ;  /* 0x00000001ff047424 */ /* 0x000fe200078e00ff */
[----:B------:R-:W-:Y:S01]  /*0800*/  BSSY.RECONVERGENT B0, `(.L_x_6) ;  /* 0x0000013000007945 */ /* 0x000fe20003800200 */
[----:B--2---:R-:W1:Y:S01]  /*0810*/  MUFU.RCP64H R5, R23 ;  /* 0x0000001700057308 */ /* 0x004e620000001800 */
[----:B---3--:R-:W-:-:S10]  /*0820*/  DADD R28, R28, -R22 ;  /* 0x000000001c1c7229 */ /* 0x008fd40000000816 */
[----:B------:R-:W-:Y:S01]  /*0830*/  FSETP.GEU.AND P1, PT, |R29|, 6.5827683646048100446e-37, PT ;  /* 0x036000001d00780b */ /* 0x000fe20003f2e200 */
[----:B-1----:R-:W-:-:S08]  /*0840*/  DFMA R6, -R22, R4, 1 ;  /* 0x3ff000001606742b */ /* 0x002fd00000000104 */
[----:B------:R-:W-:-:S08]  /*0850*/  DFMA R6, R6, R6, R6 ;  /* 0x000000060606722b */ /* 0x000fd00000000006 */
[----:B------:R-:W-:-:S08]  /*0860*/  DFMA R6, R4, R6, R4 ;  /* 0x000000060406722b */ /* 0x000fd00000000004 */
[----:B------:R-:W-:-:S08]  /*0870*/  DFMA R4, -R22, R6, 1 ;  /* 0x3ff000001604742b */ /* 0x000fd00000000106 */
[----:B------:R-:W-:-:S08]  /*0880*/  DFMA R4, R6, R4, R6 ;  /* 0x000000040604722b */ /* 0x000fd00000000006 */
[----:B0-----:R-:W-:-:S08]  /*0890*/  DMUL R8, R28, R4 ;  /* 0x000000041c087228 */ /* 0x001fd00000000000 */
[----:B------:R-:W-:-:S08]  /*08a0*/  DFMA R6, -R22, R8, R28 ;  /* 0x000000081606722b */ /* 0x000fd0000000011c */
[----:B------:R-:W-:-:S10]  /*08b0*/  DFMA R8, R4, R6, R8 ;  /* 0x000000060408722b */ /* 0x000fd40000000008 */
[----:B------:R-:W-:-:S05]  /*08c0*/  FFMA R0, RZ, R23, R9 ;  /* 0x00000017ff007223 */ /* 0x000fca0000000009 */
[----:B------:R-:W-:-:S13]  /*08d0*/  FSETP.GT.AND P0, PT, |R0|, 1.469367938527859385e-39, PT ;  /* 0x001000000000780b */ /* 0x000fda0003f04200 */
[----:B------:R-:W-:Y:S05]  /*08e0*/  @P0 BRA P1, `(.L_x_7) ;  /* 0x0000000000100947 */ /* 0x000fea0000800000 */
[----:B------:R-:W-:Y:S01]  /*08f0*/  IMAD.MOV.U32 R18, RZ, RZ, R28 ;  /* 0x000000ffff127224 */ /* 0x000fe200078e001c */
[----:B------:R-:W-:Y:S02]  /*0900*/  MOV R19, R29 ;  /* 0x0000001d00137202 */ /* 0x000fe40000000f00 */
[----:B------:R-:W-:-:S07]  /*0910*/  MOV R0, 0x930 ;  /* 0x0000093000007802 */ /* 0x000fce0000000f00 */
[----:B------:R-:W-:Y:S05]  /*0920*/  CALL.REL.NOINC `($__internal_0_$__cuda_sm20_div_rn_f64_full) ;  /* 0x0000000c00b07944 */ /* 0x000fea0003c00000 */
.L_x_7:
[----:B------:R-:W-:Y:S05]  /*0930*/  BSYNC.RECONVERGENT B0 ;  /* 0x0000000000007941 */ /* 0x000fea0003800200 */
.L_x_6:
[----:B------:R-:W-:Y:S02]  /*0940*/  IMAD.U32 R6, RZ, RZ, UR6 ;  /* 0x00000006ff067e24 */ /* 0x000fe4000f8e00ff */
[----:B------:R-:W-:-:S05]  /*0950*/  IMAD.U32 R7, RZ, RZ, UR7 ;  /* 0x00000007ff077e24 */ /* 0x000fca000f8e00ff */
[----:B------:R-:W2:Y:S01]  /*0960*/  LDG.E.64 R4, desc[UR16][R6.64+-0x8] ;  /* 0xfffff81006047981 */ /* 0x000ea2000c1e1b00 */
[----:B------:R-:W-:Y:S01]  /*0970*/  IMAD.U32 R20, RZ, RZ, UR6 ;  /* 0x00000006ff147e24 */ /* 0x000fe2000f8e00ff */
[----:B------:R-:W-:Y:S01]  /*0980*/  MOV R21, UR7 ;  /* 0x0000000700157c02 */ /* 0x000fe20008000f00 */
        /* <DEDUP_REMOVED lines=29> */
.L_x_9:
[----:B------:R-:W-:Y:S05]  /*0b60*/  BSYNC.RECONVERGENT B0 ;  /* 0x0000000000007941 */ /* 0x000fea0003800200 */
.L_x_8:
[----:B------:R-:W-:Y:S01]  /*0b70*/  MOV R6, UR6 ;  /* 0x0000000600067c02 */ /* 0x000fe20008000f00 */
[----:B------:R-:W-:-:S05]  /*0b80*/  IMAD.U32 R7, RZ, RZ, UR7 ;  /* 0x00000007ff077e24 */ /* 0x000fca000f8e00ff */
[----:B------:R-:W2:Y:S01]  /*0b90*/  LDG.E.64 R4, desc[UR16][R6.64] ;  /* 0x0000001006047981 */ /* 0x000ea2000c1e1b00 */
[----:B------:R-:W-:Y:S02]  /*0ba0*/  IMAD.U32 R20, RZ, RZ, UR6 ;  /* 0x00000006ff147e24 */ /* 0x000fe4000f8e00ff */
        /* <DEDUP_REMOVED lines=10> */
[----:B------:R-:W-:Y:S01]  /*0c50*/  MOV R4, 0x1 ;  /* 0x0000000100047802 */ /* 0x000fe20000000f00 */
        /* <DEDUP_REMOVED lines=19> */
.L_x_11:
[----:B------:R-:W-:Y:S05]  /*0d90*/  BSYNC.RECONVERGENT B0 ;  /* 0x0000000000007941 */ /* 0x000fea0003800200 */
.L_x_10:
[----:B------:R-:W-:Y:S01]  /*0da0*/  IMAD.U32 R6, RZ, RZ, UR6 ;  /* 0x00000006ff067e24 */ /* 0x000fe2000f8e00ff */
[----:B------:R-:W-:-:S05]  /*0db0*/  MOV R7, UR7 ;  /* 0x0000000700077c02 */ /* 0x000fca0008000f00 */
[----:B------:R-:W2:Y:S01]  /*0dc0*/  LDG.E.64 R4, desc[UR16][R6.64+0x8] ;  /* 0x0000081006047981 */ /* 0x000ea2000c1e1b00 */
[----:B------:R-:W-:Y:S02]  /*0dd0*/  IMAD.U32 R12, RZ, RZ, UR6 ;  /* 0x00000006ff0c7e24 */ /* 0x000fe4000f8e00ff */
[----:B------:R-:W-:Y:S01]  /*0de0*/  IMAD.U32 R13, RZ, RZ, UR7 ;  /* 0x00000007ff0d7e24 */ /* 0x000fe2000f8e00ff */
[----:B--2---:R-:W-:-:S14]  /*0df0*/  DSETP.GT.AND P0, PT, |R28|, R4, PT ;  /* 0x000000041c00722a */ /* 0x004fdc0003f04200 */
[----:B------:R-:W-:-:S07]  /*0e00*/  @P0 DADD R28, -RZ, |R28| ;  /* 0x00000000ff1c0229 */ /* 0x000fce000000051c */
[----:B------:R0:W-:Y:S04]  /*0e10*/  @P0 STG.E.64 desc[UR16][R12.64+0x8], R28 ;  /* 0x0000081c0c000986 */ /* 0x0001e8000c101b10 */
[----:B------:R-:W2:Y:S01]  /*0e20*/  LDG.E.64 R4, desc[UR16][R10.64+0x8] ;  /* 0x000008100a047981 */ /* 0x000ea2000c1e1b00 */
[----:B------:R-:W-:Y:S01]  /*0e30*/  UIADD3 UR6, UP0, UPT, UR6, 0x20, URZ ;  /* 0x0000002006067890 */ /* 0x000fe2000ff1e0ff */
[----:B------:R-:W-:Y:S01]  /*0e40*/  IADD3 R3, PT, PT, R3, 0x4, RZ ;  /* 0x0000000403037810 */ /* 0x000fe20007ffe0ff */
[----:B------:R-:W-:Y:S02]  /*0e50*/  UIADD3 UR4, UPT, UPT, UR4, 0x4, URZ ;  /* 0x0000000404047890 */ /* 0x000fe4000fffe0ff */
[----:B------:R-:W-:Y:S01]  /*0e60*/  UIADD3.X UR7, UPT, UPT, URZ, UR7, URZ, UP0, !UPT ;  /* 0x00000007ff077290 */ /* 0x000fe200087fe4ff */
[----:B--2---:R-:W-:-:S14]  /*0e70*/  DSETP.GT.AND P0, PT, |R8|, R4, PT ;  /* 0x000000040800722a */ /* 0x004fdc0003f04200 */
[----:B------:R-:W-:-:S07]  /*0e80*/  @P0 DADD R8, -RZ, |R8| ;  /* 0x00000000ff080229 */ /* 0x000fce0000000508 */
[----:B------:R0:W-:Y:S01]  /*0e90*/  @P0 STG.E.64 desc[UR16][R10.64+0x8], R8 ;  /* 0x000008080a000986 */ /* 0x0001e2000c101b10 */
[----:B------:R-:W-:-:S05]  /*0ea0*/  IADD3 R0, P0, PT, R10, 0x20, RZ ;  /* 0x000000200a007810 */ /* 0x000fca0007f1e0ff */
[----:B------:R-:W-:Y:S01]  /*0eb0*/  IMAD.X R19, RZ, RZ, R11, P0 ;  /* 0x000000ffff137224 */ /* 0x000fe200000e060b */
[----:B------:R-:W-:Y:S07]  /*0ec0*/  BRA.U UP1, `(.L_x_12) ;  /* 0xfffffff501947547 */ /* 0x000fee000b83ffff */
.L_x_3:
[----:B------:R-:W-:-:S13]  /*0ed0*/  ISETP.NE.AND P0, PT, RZ, UR19, PT ;  /* 0x00000013ff007c0c */ /* 0x000fda000bf05270 */
[----:B------:R-:W-:Y:S05]  /*0ee0*/  @!P0 EXIT ;  /* 0x000000000000894d */ /* 0x000fea0003800000 */
[----:B------:R-:W-:-:S09]  /*0ef0*/  UISETP.NE.AND UP0, UPT, UR19, 0x1, UPT ;  /* 0x000000011300788c */ /* 0x000fd2000bf05270 */
[----:B------:R-:W-:Y:S05]  /*0f00*/  BRA.U !UP0, `(.L_x_13) ;  /* 0x0000000508687547 */ /* 0x000fea000b800000 */
[----:B------:R-:W1:Y:S01]  /*0f10*/  LDCU UR5, c[0x0][0x3a8] ;  /* 0x00007500ff0577ac */ /* 0x000e620008000800 */
[----:B0-----:R-:W0:Y:S08]  /*0f20*/  LDC.64 R10, c[0x0][0x380] ;  /* 0x0000e000ff0a7b82 */ /* 0x001e300000000a00 */
[----:B------:R-:W2:Y:S01]  /*0f30*/  LDC.64 R14, c[0x0][0x388] ;  /* 0x0000e200ff0e7b82 */ /* 0x000ea20000000a00 */
[----:B-1----:R-:W-:-:S04]  /*0f40*/  IMAD.U32 R3, RZ, RZ, UR5 ;  /* 0x00000005ff037e24 */ /* 0x002fc8000f8e00ff */
[----:B------:R-:W-:-:S04]  /*0f50*/  IMAD R3, R2, R3, UR4 ;  /* 0x0000000402037e24 */ /* 0x000fc8000f8e0203 */
[----:B0-----:R-:W-:-:S05]  /*0f60*/  IMAD.WIDE R10, R3, 0x8, R10 ;  /* 0x00000008030a7825 */ /* 0x001fca00078e020a */
[----:B------:R-:W3:Y:S01]  /*0f70*/  LDG.E.64 R22, desc[UR16][R10.64] ;  /* 0x000000100a167981 */ /* 0x000ee2000c1e1b00 */
[----:B--2---:R-:W-:-:S05]  /*0f80*/  IMAD.WIDE R14, R3, 0x8, R14 ;  /* 0x00000008030e7825 */ /* 0x004fca00078e020e */
[----:B------:R-:W2:Y:S01]  /*0f90*/  LDG.E.64 R12, desc[UR16][R14.64] ;  /* 0x000000100e0c7981 */ /* 0x000ea2000c1e1b00 */
[----:B------:R-:W-:Y:S01]  /*0fa0*/  IMAD.MOV.U32 R4, RZ, RZ, 0x1 ;  /* 0x00000001ff047424 */ /* 0x000fe200078e00ff */
[----:B------:R-:W-:Y:S01]  /*0fb0*/  BSSY.RECONVERGENT B0, `(.L_x_14) ;  /* 0x0000013000007945 */ /* 0x000fe20003800200 */
[----:B---3--:R-:W0:Y:S01]  /*0fc0*/  MUFU.RCP64H R5, R23 ;  /* 0x0000001700057308 */ /* 0x008e220000001800 */
[----:B--2---:R-:W-:-:S03]  /*0fd0*/  DADD R12, R12, -R22 ;  /* 0x000000000c0c7229 */ /* 0x004fc60000000816 */
        /* <DEDUP_REMOVED lines=16> */
.L_x_15:
[----:B------:R-:W-:Y:S05]  /*10e0*/  BSYNC.RECONVERGENT B0 ;  /* 0x0000000000007941 */ /* 0x000fea0003800200 */
.L_x_14:
[----:B------:R-:W0:Y:S02]  /*10f0*/  LDCU.64 UR6, c[0x0][0x390] ;  /* 0x00007200ff0677ac */ /* 0x000e240008000a00 */
[----:B0-----:R-:W-:Y:S01]  /*1100*/  UIMAD.WIDE.U32 UR8, UR4, 0x8, UR6 ;  /* 0x00000008040878a5 */ /* 0x001fe2000f8e0006 */
[----:B------:R-:W0:Y:S05]  /*1110*/  LDCU.64 UR6, c[0x0][0x398] ;  /* 0x00007300ff0677ac */ /* 0x000e2a0008000a00 */
[----:B------:R-:W-:Y:S02]  /*1120*/  IMAD.U32 R6, RZ, RZ, UR8 ;  /* 0x00000008ff067e24 */ /* 0x000fe4000f8e00ff */
[----:B------:R-:W-:-:S05]  /*1130*/  IMAD.U32 R7, RZ, RZ, UR9 ;  /* 0x00000009ff077e24 */ /* 0x000fca000f8e00ff */
[----:B------:R-:W2:Y:S01]  /*1140*/  LDG.E.64 R4, desc[UR16][R6.64] ;  /* 0x0000001006047981 */ /* 0x000ea2000c1e1b00 */
[----:B------:R-:W-:Y:S01]  /*1150*/  IMAD.U32 R18, RZ, RZ, UR8 ;  /* 0x00000008ff127e24 */ /* 0x000fe2000f8e00ff */
[----:B------:R-:W-:Y:S01]  /*1160*/  MOV R19, UR9 ;  /* 0x0000000900137c02 */ /* 0x000fe20008000f00 */
[----:B0-----:R-:W-:-:S06]  /*1170*/  UIMAD.WIDE.U32 UR6, UR4, 0x8, UR6 ;  /* 0x00000008040678a5 */ /* 0x001fcc000f8e0006 */
[----:B------:R-:W-:Y:S02]  /*1180*/  IMAD.U32 R20, RZ, RZ, UR6 ;  /* 0x00000006ff147e24 */ /* 0x000fe4000f8e00ff */
[----:B------:R-:W-:Y:S01]  /*1190*/  IMAD.U32 R21, RZ, RZ, UR7 ;  /* 0x00000007ff157e24 */ /* 0x000fe2000f8e00ff */
[----:B--2---:R-:W-:-:S14]  /*11a0*/  DSETP.GT.AND P0, PT, |R12|, R4, PT ;  /* 0x000000040c00722a */ /* 0x004fdc0003f04200 */
[----:B------:R-:W-:-:S07]  /*11b0*/  @P0 DADD R16, -RZ, |R12| ;  /* 0x00000000ff100229 */ /* 0x000fce000000050c */
[----:B------:R-:W-:Y:S04]  /*11c0*/  @P0 STG.E.64 desc[UR16][R18.64], R16 ;  /* 0x0000001012000986 */ /* 0x000fe8000c101b10 */
[----:B------:R-:W2:Y:S01]  /*11d0*/  LDG.E.64 R4, desc[UR16][R20.64] ;  /* 0x0000001014047981 */ /* 0x000ea2000c1e1b00 */
[----:B------:R-:W-:Y:S01]  /*11e0*/  IMAD.U32 R24, RZ, RZ, UR6 ;  /* 0x00000006ff187e24 */ /* 0x000fe2000f8e00ff */
[----:B------:R-:W-:Y:S01]  /*11f0*/  MOV R25, UR7 ;  /* 0x0000000700197c02 */ /* 0x000fe20008000f00 */
        /* <DEDUP_REMOVED lines=25> */
.L_x_17:
[----:B------:R-:W-:Y:S05]  /*1390*/  BSYNC.RECONVERGENT B0 ;  /* 0x0000000000007941 */ /* 0x000fea0003800200 */
.L_x_16:
[----:B------:R-:W-:Y:S01]  /*13a0*/  MOV R6, UR8 ;  /* 0x0000000800067c02 */ /* 0x000fe20008000f00 */
[----:B------:R-:W-:-:S05]  /*13b0*/  IMAD.U32 R7, RZ, RZ, UR9 ;  /* 0x00000009ff077e24 */ /* 0x000fca000f8e00ff */
[----:B------:R-:W2:Y:S01]  /*13c0*/  LDG.E.64 R4, desc[UR16][R6.64+0x8] ;  /* 0x0000081006047981 */ /* 0x000ea2000c1e1b00 */
[----:B------:R-:W-:Y:S02]  /*13d0*/  IMAD.U32 R10, RZ, RZ, UR8 ;  /* 0x00000008ff0a7e24 */ /* 0x000fe4000f8e00ff */
[----:B------:R-:W-:Y:S01]  /*13e0*/  IMAD.U32 R11, RZ, RZ, UR9 ;  /* 0x00000009ff0b7e24 */ /* 0x000fe2000f8e00ff */
[----:B--2---:R-:W-:Y:S01]  /*13f0*/  DSETP.GT.AND P0, PT, |R12|, R4, PT ;  /* 0x000000040c00722a */ /* 0x004fe20003f04200 */
[----:B------:R-:W-:Y:S01]  /*1400*/  MOV R4, UR6 ;  /* 0x0000000600047c02 */ /* 0x000fe20008000f00 */
[----:B------:R-:W-:-:S12]  /*1410*/  IMAD.U32 R5, RZ, RZ, UR7 ;  /* 0x00000007ff057e24 */ /* 0x000fd8000f8e00ff */
[----:B------:R-:W-:-:S07]  /*1420*/  @P0 DADD R12, -RZ, |R12| ;  /* 0x00000000ff0c0229 */ /* 0x000fce000000050c */
[----:B------:R1:W-:Y:S04]  /*1430*/  @P0 STG.E.64 desc[UR16][R10.64+0x8], R12 ;  /* 0x0000080c0a000986 */ /* 0x0003e8000c101b10 */
[----:B------:R-:W2:Y:S01]  /*1440*/  LDG.E.64 R4, desc[UR16][R4.64+0x8] ;  /* 0x0000081004047981 */ /* 0x000ea2000c1e1b00 */
[----:B------:R-:W-:Y:S01]  /*1450*/  IMAD.U32 R14, RZ, RZ, UR6 ;  /* 0x00000006ff0e7e24 */ /* 0x000fe2000f8e00ff */
[----:B------:R-:W-:Y:S01]  /*1460*/  MOV R15, UR7 ;  /* 0x00000007000f7c02 */ /* 0x000fe20008000f00 */
[----:B------:R-:W-:Y:S01]  /*1470*/  UIADD3 UR4, UPT, UPT, UR4, 0x2, URZ ;  /* 0x0000000204047890 */ /* 0x000fe2000fffe0ff */
[----:B--2---:R-:W-:-:S14]  /*1480*/  DSETP.GT.AND P0, PT, |R8|, R4, PT ;  /* 0x000000040800722a */ /* 0x004fdc0003f04200 */
[----:B------:R-:W-:-:S07]  /*1490*/  @P0 DADD R8, -RZ, |R8| ;  /* 0x00000000ff080229 */ /* 0x000fce0000000508 */
[----:B------:R1:W-:Y:S04]  /*14a0*/  @P0 STG.E.64 desc[UR16][R14.64+0x8], R8 ;  /* 0x000008080e000986 */ /* 0x0003e8000c101b10 */
.L_x_13:
[----:B------:R-:W-:-:S04]  /*14b0*/  ULOP3.LUT UR5, UR18, 0x1, URZ, 0xc0, !UPT ;  /* 0x0000000112057892 */ /* 0x000fc8000f8ec0ff */
[----:B------:R-:W-:-:S06]  /*14c0*/  UISETP.NE.U32.AND UP0, UPT, UR5, 0x1, UPT ;  /* 0x000000010500788c */ /* 0x000fcc000bf05070 */
[----:B------:R-:W-:-:S13]  /*14d0*/  PLOP3.LUT P0, PT, PT, PT, UP0, 0x80, 0x8 ;  /* 0x000000000008781c */ /* 0x000fda0003f0f008 */
[----:B------:R-:W-:Y:S05]  /*14e0*/  @P0 EXIT ;  /* 0x000000000000094d */ /* 0x000fea0003800000 */
[----:B------:R-:W2:Y:S01]  /*14f0*/  LDCU UR5, c[0x0][0x3a8] ;  /* 0x00007500ff0577ac */ /* 0x000ea20008000800 */
[----:B------:R-:W3:Y:S08]  /*1500*/  LDC.64 R6, c[0x0][0x380] ;  /* 0x0000e000ff067b82 */ /* 0x000ef00000000a00 */
[----:B------:R-:W4:Y:S01]  /*1510*/  LDC.64 R4, c[0x0][0x388] ;  /* 0x0000e200ff047b82 */ /* 0x000f220000000a00 */
[----:B--2---:R-:W-:-:S04]  /*1520*/  IMAD.U32 R3, RZ, RZ, UR5 ;  /* 0x00000005ff037e24 */ /* 0x004fc8000f8e00ff */
[----:B------:R-:W-:-:S04]  /*1530*/  IMAD R3, R2, R3, UR4 ;  /* 0x0000000402037e24 */ /* 0x000fc8000f8e0203 */
[----:B---3--:R-:W-:-:S05]  /*1540*/  IMAD.WIDE R6, R3, 0x8, R6 ;  /* 0x0000000803067825 */ /* 0x008fca00078e0206 */
[----:B------:R-:W2:Y:S01]  /*1550*/  LDG.E.64 R22, desc[UR16][R6.64] ;  /* 0x0000001006167981 */ /* 0x000ea2000c1e1b00 */
[----:B----4-:R-:W-:-:S05]  /*1560*/  IMAD.WIDE R4, R3, 0x8, R4 ;  /* 0x0000000803047825 */ /* 0x010fca00078e0204 */
[----:B------:R-:W3:Y:S01]  /*1570*/  LDG.E.64 R2, desc[UR16][R4.64] ;  /* 0x0000001004027981 */ /* 0x000ee2000c1e1b00 */
[----:B01----:R-:W-:Y:S01]  /*1580*/  IMAD.MOV.U32 R8, RZ, RZ, 0x1 ;  /* 0x00000001ff087424 */ /* 0x003fe200078e00ff */
        /* <DEDUP_REMOVED lines=19> */
.L_x_19:
[----:B------:R-:W-:Y:S05]  /*16c0*/  BSYNC.RECONVERGENT B0 ;  /* 0x0000000000007941 */ /* 0x000fea0003800200 */
.L_x_18:
[----:B------:R-:W0:Y:S02]  /*16d0*/  LDCU.64 UR6, c[0x0][0x390] ;  /* 0x00007200ff0677ac */ /* 0x000e240008000a00 */
[----:B0-----:R-:W-:-:S06]  /*16e0*/  UIMAD.WIDE.U32 UR6, UR4, 0x8, UR6 ;  /* 0x00000008040678a5 */ /* 0x001fcc000f8e0006 */
[----:B------:R-:W-:Y:S01]  /*16f0*/  IMAD.U32 R6, RZ, RZ, UR6 ;  /* 0x00000006ff067e24 */ /* 0x000fe2000f8e00ff */
[----:B------:R-:W-:-:S04]  /*1700*/  MOV R7, UR7 ;  /* 0x0000000700077c02 */ /* 0x000fc80008000f00 */
[----:B------:R-:W0:Y:S01]  /*1710*/  LDCU.64 UR6, c[0x0][0x398] ;  /* 0x00007300ff0677ac */ /* 0x000e220008000a00 */
[----:B------:R-:W2:Y:S01]  /*1720*/  LDG.E.64 R4, desc[UR16][R6.64] ;  /* 0x0000001006047981 */ /* 0x000ea2000c1e1b00 */
[----:B0-----:R-:W-:-:S06]  /*1730*/  UIMAD.WIDE.U32 UR6, UR4, 0x8, UR6 ;  /* 0x00000008040678a5 */ /* 0x001fcc000f8e0006 */
[----:B------:R-:W-:Y:S02]  /*1740*/  IMAD.U32 R10, RZ, RZ, UR6 ;  /* 0x00000006ff0a7e24 */ /* 0x000fe4000f8e00ff */
[----:B------:R-:W-:Y:S01]  /*1750*/  IMAD.U32 R11, RZ, RZ, UR7 ;  /* 0x00000007ff0b7e24 */ /* 0x000fe2000f8e00ff */
[----:B--2---:R-:W-:-:S14]  /*1760*/  DSETP.GT.AND P0, PT, |R2|, R4, PT ;  /* 0x000000040200722a */ /* 0x004fdc0003f04200 */
[----:B------:R-:W-:-:S07]  /*1770*/  @P0 DADD R4, -RZ, |R2| ;  /* 0x00000000ff040229 */ /* 0x000fce0000000502 */
[----:B------:R0:W-:Y:S04]  /*1780*/  @P0 STG.E.64 desc[UR16][R6.64], R4 ;  /* 0x0000000406000986 */ /* 0x0001e8000c101b10 */
[----:B------:R-:W2:Y:S02]  /*1790*/  LDG.E.64 R2, desc[UR16][R10.64] ;  /* 0x000000100a027981 */ /* 0x000ea4000c1e1b00 */
[----:B--2---:R-:W-:-:S14]  /*17a0*/  DSETP.GT.AND P0, PT, |R8|, R2, PT ;  /* 0x000000020800722a */ /* 0x004fdc0003f04200 */
[----:B0-----:R-:W-:Y:S05]  /*17b0*/  @!P0 EXIT ;  /* 0x000000000000894d */ /* 0x001fea0003800000 */
[----:B------:R-:W-:-:S07]  /*17c0*/  DADD R8, -RZ, |R8| ;  /* 0x00000000ff087229 */ /* 0x000fce0000000508 */
[----:B------:R-:W-:Y:S01]  /*17d0*/  STG.E.64 desc[UR16][R10.64], R8 ;  /* 0x000000080a007986 */ /* 0x000fe2000c101b10 */
[----:B------:R-:W-:Y:S05]  /*17e0*/  EXIT ;  /* 0x000000000000794d */ /* 0x000fea0003800000 */
        .weak           $__internal_0_$__cuda_sm20_div_rn_f64_full
        .type           $__internal_0_$__cuda_sm20_div_rn_f64_full,@function
        .size           $__internal_0_$__cuda_sm20_div_rn_f64_full,(.L_x_72 - $__internal_0_$__cuda_sm20_div_rn_f64_full)
$__internal_0_$__cuda_sm20_div_rn_f64_full:
[----:B------:R-:W-:Y:S01]  /*17f0*/  FSETP.GEU.AND P2, PT, |R19|, 1.469367938527859385e-39, PT ;  /* 0x001000001300780b */ /* 0x000fe20003f4e200 */
[----:B------:R-:W-:Y:S01]  /*1800*/  IMAD.MOV.U32 R24, RZ, RZ, R18 ;  /* 0x000000ffff187224 */ /* 0x000fe200078e0012 */
[C---:B------:R-:W-:Y:S01]  /*1810*/  FSETP.GEU.AND P0, PT, |R23|.reuse, 1.469367938527859385e-39, PT ;  /* 0x001000001700780b */ /* 0x040fe20003f0e200 */
[----:B------:R-:W-:Y:S01]  /*1820*/  IMAD.MOV.U32 R8, RZ, RZ, 0x1 ;  /* 0x00000001ff087424 */ /* 0x000fe200078e00ff */
[----:B------:R-:W-:Y:S01]  /*1830*/  LOP3.LUT R20, R23, 0x800fffff, RZ, 0xc0, !PT ;  /* 0x800fffff17147812 */ /* 0x000fe200078ec0ff */
[----:B------:R-:W-:Y:S01]  /*1840*/  BSSY.RECONVERGENT B1, `(.L_x_20) ;  /* 0x0000052000017945 */ /* 0x000fe20003800200 */
[----:B------:R-:W-:Y:S02]  /*1850*/  LOP3.LUT R4, R19, 0x7ff00000, RZ, 0xc0, !PT ;  /* 0x7ff0000013047812 */ /* 0x000fe400078ec0ff */
[----:B------:R-:W-:Y:S02]  /*1860*/  LOP3.LUT R21, R20, 0x3ff00000, RZ, 0xfc, !PT ;  /* 0x3ff0000014157812 */ /* 0x000fe400078efcff */
[----:B------:R-:W-:-:S02]  /*1870*/  MOV R20, R22 ;  /* 0x0000001600147202 */ /* 0x000fc40000000f00 */
[C---:B------:R-:W-:Y:S02]  /*1880*/  LOP3.LUT R7, R23.reuse, 0x7ff00000, RZ, 0xc0, !PT ;  /* 0x7ff0000017077812 */ /* 0x040fe400078ec0ff */
[----:B------:R-:W-:Y:S01]  /*1890*/  @!P2 LOP3.LUT R5, R23, 0x7ff00000, RZ, 0xc0, !PT ;  /* 0x7ff000001705a812 */ /* 0x000fe200078ec0ff */
[----:B------:R-:W-:Y:S01]  /*18a0*/  @!P0 DMUL R20, R22, 8.98846567431157953865e+307 ;  /* 0x7fe0000016148828 */ /* 0x000fe20000000000 */
[C---:B------:R-:W-:Y:S02]  /*18b0*/  ISETP.GE.U32.AND P1, PT, R4.reuse, R7, PT ;  /* 0x000000070400720c */ /* 0x040fe40003f26070 */
[----:B------:R-:W-:Y:S01]  /*18c0*/  @!P2 ISETP.GE.U32.AND P3, PT, R4, R5, PT ;  /* 0x000000050400a20c */ /* 0x000fe20003f66070 */
[----:B------:R-:W-:Y:S01]  /*18d0*/  IMAD.MOV.U32 R5, RZ, RZ, 0x1ca00000 ;  /* 0x1ca00000ff057424 */ /* 0x000fe200078e00ff */
[----:B------:R-:W-:Y:S01]  /*18e0*/  @!P2 MOV R26, RZ ;  /* 0x000000ff001aa202 */ /* 0x000fe20000000f00 */
[----:B------:R-:W0:Y:S03]  /*18f0*/  MUFU.RCP64H R9, R21 ;  /* 0x0000001500097308 */ /* 0x000e260000001800 */
[----:B------:R-:W-:-:S02]  /*1900*/  @!P2 SEL R27, R5, 0x63400000, !P3 ;  /* 0x63400000051ba807 */ /* 0x000fc40005800000 */
[----:B------:R-:W-:Y:S02]  /*1910*/  SEL R25, R5, 0x63400000, !P1 ;  /* 0x6340000005197807 */ /* 0x000fe40004800000 */
[--C-:B------:R-:W-:Y:S02]  /*1920*/  @!P2 LOP3.LUT R6, R27, 0x80000000, R19.reuse, 0xf8, !PT ;  /* 0x800000001b06a812 */ /* 0x100fe400078ef813 */
[----:B------:R-:W-:Y:S02]  /*1930*/  LOP3.LUT R25, R25, 0x800fffff, R19, 0xf8, !PT ;  /* 0x800fffff19197812 */ /* 0x000fe400078ef813 */
[----:B------:R-:W-:Y:S01]  /*1940*/  @!P2 LOP3.LUT R27, R6, 0x100000, RZ, 0xfc, !PT ;  /* 0x00100000061ba812 */ /* 0x000fe200078efcff */
[----:B------:R-:W-:Y:S01]  /*1950*/  IMAD.MOV.U32 R6, RZ, RZ, R4 ;  /* 0x000000ffff067224 */ /* 0x000fe200078e0004 */
[----:B------:R-:W-:-:S04]  /*1960*/  @!P0 LOP3.LUT R7, R21, 0x7ff00000, RZ, 0xc0, !PT ;  /* 0x7ff0000015078812 */ /* 0x000fc800078ec0ff */
[----:B------:R-:W-:Y:S02]  /*1970*/  @!P2 DFMA R24, R24, 2, -R26 ;  /* 0x400000001818a82b */ /* 0x000fe4000000081a */
[----:B0-----:R-:W-:-:S08]  /*1980*/  DFMA R26, R8, -R20, 1 ;  /* 0x3ff00000081a742b */ /* 0x001fd00000000814 */
[----:B------:R-:W-:Y:S01]  /*1990*/  DFMA R26, R26, R26, R26 ;  /* 0x0000001a1a1a722b */ /* 0x000fe2000000001a */
[----:B------:R-:W-:-:S07]  /*19a0*/  @!P2 LOP3.LUT R6, R25, 0x7ff00000, RZ, 0xc0, !PT ;  /* 0x7ff000001906a812 */ /* 0x000fce00078ec0ff */
[----:B------:R-:W-:-:S08]  /*19b0*/  DFMA R8, R8, R26, R8 ;  /* 0x0000001a0808722b */ /* 0x000fd00000000008 */
[----:B------:R-:W-:-:S08]  /*19c0*/  DFMA R30, R8, -R20, 1 ;  /* 0x3ff00000081e742b */ /* 0x000fd00000000814 */
[----:B------:R-:W-:-:S08]  /*19d0*/  DFMA R30, R8, R30, R8 ;  /* 0x0000001e081e722b */ /* 0x000fd00000000008 */
[----:B------:R-:W-:-:S08]  /*19e0*/  DMUL R8, R30, R24 ;  /* 0x000000181e087228 */ /* 0x000fd00000000000 */
[----:B------:R-:W-:-:S08]  /*19f0*/  DFMA R26, R8, -R20, R24 ;  /* 0x80000014081a722b */ /* 0x000fd00000000018 */
[----:B------:R-:W-:Y:S01]  /*1a00*/  DFMA R26, R30, R26, R8 ;  /* 0x0000001a1e1a722b */ /* 0x000fe20000000008 */
[----:B------:R-:W-:-:S04]  /*1a10*/  IADD3 R8, PT, PT, R6, -0x1, RZ ;  /* 0xffffffff06087810 */ /* 0x000fc80007ffe0ff */
[----:B------:R-:W-:Y:S01]  /*1a20*/  ISETP.GT.U32.AND P0, PT, R8, 0x7feffffe, PT ;  /* 0x7feffffe0800780c */ /* 0x000fe20003f04070 */
[----:B------:R-:W-:-:S05]  /*1a30*/  VIADD R8, R7, 0xffffffff ;  /* 0xffffffff07087836 */ /* 0x000fca0000000000 */
[----:B------:R-:W-:-:S13]  /*1a40*/  ISETP.GT.U32.OR P0, PT, R8, 0x7feffffe, P0 ;  /* 0x7feffffe0800780c */ /* 0x000fda0000704470 */
[----:B------:R-:W-:Y:S05]  /*1a50*/  @P0 BRA `(.L_x_21) ;  /* 0x00000000006c0947 */ /* 0x000fea0003800000 */
[----:B------:R-:W-:-:S04]  /*1a60*/  LOP3.LUT R7, R23, 0x7ff00000, RZ, 0xc0, !PT ;  /* 0x7ff0000017077812 */ /* 0x000fc800078ec0ff */
[CC--:B------:R-:W-:Y:S02]  /*1a70*/  VIADDMNMX R6, R4.reuse, -R7.reuse, 0xb9600000, !PT ;  /* 0xb960000004067446 */ /* 0x0c0fe40007800907 */
[----:B------:R-:W-:Y:S02]  /*1a80*/  ISETP.GE.U32.AND P0, PT, R4, R7, PT ;  /* 0x000000070400720c */ /* 0x000fe40003f06070 */
[----:B------:R-:W-:Y:S02]  /*1a90*/  VIMNMX R6, PT, PT, R6, 0x46a00000, PT ;  /* 0x46a0000006067848 */ /* 0x000fe40003fe0100 */
[----:B------:R-:W-:-:S05]  /*1aa0*/  SEL R5, R5, 0x63400000, !P0 ;  /* 0x6340000005057807 */ /* 0x000fca0004000000 */
[----:B------:R-:W-:Y:S02]  /*1ab0*/  IMAD.IADD R5, R6, 0x1, -R5 ;  /* 0x0000000106057824 */ /* 0x000fe400078e0a05 */
[----:B------:R-:W-:-:S03]  /*1ac0*/  IMAD.MOV.U32 R6, RZ, RZ, RZ ;  /* 0x000000ffff067224 */ /* 0x000fc600078e00ff */
[----:B------:R-:W-:-:S06]  /*1ad0*/  IADD3 R7, PT, PT, R5, 0x7fe00000, RZ ;  /* 0x7fe0000005077810 */ /* 0x000fcc0007ffe0ff */
[----:B------:R-:W-:-:S10]  /*1ae0*/  DMUL R8, R26, R6 ;  /* 0x000000061a087228 */ /* 0x000fd40000000000 */
[----:B------:R-:W-:-:S13]  /*1af0*/  FSETP.GTU.AND P0, PT, |R9|, 1.469367938527859385e-39, PT ;  /* 0x001000000900780b */ /* 0x000fda0003f0c200 */
[----:B------:R-:W-:Y:S05]  /*1b00*/  @P0 BRA `(.L_x_22) ;  /* 0x0000000000940947 */ /* 0x000fea0003800000 */
[----:B------:R-:W-:Y:S01]  /*1b10*/  DFMA R20, R26, -R20, R24 ;  /* 0x800000141a14722b */ /* 0x000fe20000000018 */
[----:B------:R-:W-:-:S09]  /*1b20*/  IMAD.MOV.U32 R18, RZ, RZ, RZ ;  /* 0x000000ffff127224 */ /* 0x000fd200078e00ff */
[C---:B------:R-:W-:Y:S02]  /*1b30*/  FSETP.NEU.AND P0, PT, R21.reuse, RZ, PT ;  /* 0x000000ff1500720b */ /* 0x040fe40003f0d000 */
[----:B------:R-:W-:-:S04]  /*1b40*/  LOP3.LUT R22, R21, 0x80000000, R23, 0x48, !PT ;  /* 0x8000000015167812 */ /* 0x000fc800078e4817 */
[----:B------:R-:W-:-:S07]  /*1b50*/  LOP3.LUT R19, R22, R7, RZ, 0xfc, !PT ;  /* 0x0000000716137212 */ /* 0x000fce00078efcff */
[----:B------:R-:W-:Y:S05]  /*1b60*/  @!P0 BRA `(.L_x_22) ;  /* 0x00000000007c8947 */ /* 0x000fea0003800000 */
[C---:B------:R-:W-:Y:S01]  /*1b70*/  IADD3 R7, PT, PT, -R5.reuse, RZ, RZ ;  /* 0x000000ff05077210 */ /* 0x040fe20007ffe1ff */
[----:B------:R-:W-:Y:S01]  /*1b80*/  IMAD.MOV.U32 R6, RZ, RZ, RZ ;  /* 0x000000ffff067224 */ /* 0x000fe200078e00ff */
[----:B------:R-:W-:-:S05]  /*1b90*/  IADD3 R5, PT, PT, -R5, -0x43300000, RZ ;  /* 0xbcd0000005057810 */ /* 0x000fca0007ffe1ff */
[----:B------:R-:W-:Y:S02]  /*1ba0*/  DFMA R6, R8, -R6, R26 ;  /* 0x800000060806722b */ /* 0x000fe4000000001a */
[----:B------:R-:W-:-:S08]  /*1bb0*/  DMUL.RP R26, R26, R18 ;  /* 0x000000121a1a7228 */ /* 0x000fd00000008000 */
[----:B------:R-:W-:Y:S02]  /*1bc0*/  FSETP.NEU.AND P0, PT, |R7|, R5, PT ;  /* 0x000000050700720b */ /* 0x000fe40003f0d200 */
[----:B------:R-:W-:Y:S02]  /*1bd0*/  LOP3.LUT R5, R27, R22, RZ, 0x3c, !PT ;  /* 0x000000161b057212 */ /* 0x000fe400078e3cff */
[----:B------:R-:W-:Y:S02]  /*1be0*/  FSEL R8, R26, R8, !P0 ;  /* 0x000000081a087208 */ /* 0x000fe40004000000 */
[----:B------:R-:W-:Y:S01]  /*1bf0*/  FSEL R9, R5, R9, !P0 ;  /* 0x0000000905097208 */ /* 0x000fe20004000000 */
[----:B------:R-:W-:Y:S06]  /*1c00*/  BRA `(.L_x_22) ;  /* 0x0000000000547947 */ /* 0x000fec0003800000 */
.L_x_21:
[----:B------:R-:W-:-:S14]  /*1c10*/  DSETP.NAN.AND P0, PT, R18, R18, PT ;  /* 0x000000121200722a */ /* 0x000fdc0003f08000 */
[----:B------:R-:W-:Y:S05]  /*1c20*/  @P0 BRA `(.L_x_23) ;  /* 0x0000000000440947 */ /* 0x000fea0003800000 */
[----:B------:R-:W-:-:S14]  /*1c30*/  DSETP.NAN.AND P0, PT, R22, R22, PT ;  /* 0x000000161600722a */ /* 0x000fdc0003f08000 */
[----:B------:R-:W-:Y:S05]  /*1c40*/  @P0 BRA `(.L_x_24) ;  /* 0x0000000000300947 */ /* 0x000fea0003800000 */
[----:B------:R-:W-:Y:S01]  /*1c50*/  ISETP.NE.AND P0, PT, R6, R7, PT ;  /* 0x000000070600720c */ /* 0x000fe20003f05270 */
[----:B------:R-:W-:Y:S01]  /*1c60*/  IMAD.MOV.U32 R8, RZ, RZ, 0x0 ;  /* 0x00000000ff087424 */ /* 0x000fe200078e00ff */
[----:B------:R-:W-:-:S11]  /*1c70*/  MOV R9, 0xfff80000 ;  /* 0xfff8000000097802 */ /* 0x000fd60000000f00 */
[----:B------:R-:W-:Y:S05]  /*1c80*/  @!P0 BRA `(.L_x_22) ;  /* 0x0000000000348947 */ /* 0x000fea0003800000 */
[----:B------:R-:W-:Y:S02]  /*1c90*/  ISETP.NE.AND P0, PT, R6, 0x7ff00000, PT ;  /* 0x7ff000000600780c */ /* 0x000fe40003f05270 */
[----:B------:R-:W-:Y:S02]  /*1ca0*/  LOP3.LUT R9, R19, 0x80000000, R23, 0x48, !PT ;  /* 0x8000000013097812 */ /* 0x000fe400078e4817 */
[----:B------:R-:W-:-:S13]  /*1cb0*/  ISETP.EQ.OR P0, PT, R7, RZ, !P0 ;  /* 0x000000ff0700720c */ /* 0x000fda0004702670 */
[----:B------:R-:W-:Y:S01]  /*1cc0*/  @P0 LOP3.LUT R4, R9, 0x7ff00000, RZ, 0xfc, !PT ;  /* 0x7ff0000009040812 */ /* 0x000fe200078efcff */
[----:B------:R-:W-:Y:S02]  /*1cd0*/  @!P0 IMAD.MOV.U32 R8, RZ, RZ, RZ ;  /* 0x000000ffff088224 */ /* 0x000fe400078e00ff */
[----:B------:R-:W-:Y:S01]  /*1ce0*/  @P0 IMAD.MOV.U32 R8, RZ, RZ, RZ ;  /* 0x000000ffff080224 */ /* 0x000fe200078e00ff */
[----:B------:R-:W-:Y:S01]  /*1cf0*/  @P0 MOV R9, R4 ;  /* 0x0000000400090202 */ /* 0x000fe20000000f00 */
[----:B------:R-:W-:Y:S06]  /*1d00*/  BRA `(.L_x_22) ;  /* 0x0000000000147947 */ /* 0x000fec0003800000 */
.L_x_24:
[----:B------:R-:W-:Y:S01]  /*1d10*/  LOP3.LUT R9, R23, 0x80000, RZ, 0xfc, !PT ;  /* 0x0008000017097812 */ /* 0x000fe200078efcff */
[----:B------:R-:W-:Y:S01]  /*1d20*/  IMAD.MOV.U32 R8, RZ, RZ, R22 ;  /* 0x000000ffff087224 */ /* 0x000fe200078e0016 */
[----:B------:R-:W-:Y:S06]  /*1d30*/  BRA `(.L_x_22) ;  /* 0x0000000000087947 */ /* 0x000fec0003800000 */
.L_x_23:
[----:B------:R-:W-:Y:S01]  /*1d40*/  LOP3.LUT R9, R19, 0x80000, RZ, 0xfc, !PT ;  /* 0x0008000013097812 */ /* 0x000fe200078efcff */
[----:B------:R-:W-:-:S07]  /*1d50*/  IMAD.MOV.U32 R8, RZ, RZ, R18 ;  /* 0x000000ffff087224 */ /* 0x000fce00078e0012 */
.L_x_22:
[----:B------:R-:W-:Y:S05]  /*1d60*/  BSYNC.RECONVERGENT B1 ;  /* 0x0000000000017941 */ /* 0x000fea0003800200 */
.L_x_20:
[----:B------:R-:W-:Y:S01]  /*1d70*/  MOV R4, R0 ;  /* 0x0000000000047202 */ /* 0x000fe20000000f00 */
[----:B------:R-:W-:-:S04]  /*1d80*/  IMAD.MOV.U32 R5, RZ, RZ, 0x0 ;  /* 0x00000000ff057424 */ /* 0x000fc800078e00ff */
[----:B------:R-:W-:Y:S05]  /*1d90*/  RET.REL.NODEC R4 `(_Z55kernel_feld_solver_iterative_Jacobi_solutions_convergedPKdS0_PdS1_iii) ;  /* 0xffffffe004987950 */ /* 0x000fea0003c3ffff */
.L_x_25:
[----:B------:R-:W-:-:S00]  /*1da0*/  BRA `(.L_x_25) ;  /* 0xfffffffc00fc7947 */ /* 0x000fc0000383ffff */
[----:B------:R-:W-:-:S00]  /*1db0*/  NOP ;  /* 0x0000000000007918 */ /* 0x000fc00000000000 */
        /* <DEDUP_REMOVED lines=12> */
.L_x_72:


//--------------------- .text._Z49kernel_field_solver_set_phi_next_at_inner_regionsPKiPdiiiiPKd --------------------------
	.section	.text._Z49kernel_field_solver_set_phi_next_at_inner_regionsPKiPdiiiiPKd,"ax",@progbits
	.align	128
.text._Z49kernel_field_solver_set_phi_next_at_inner_regionsPKiPdiiiiPKd:
        .type           _Z49kernel_field_solver_set_phi_next_at_inner_regionsPKiPdiiiiPKd,@function
        .size           _Z49kernel_field_solver_set_phi_next_at_inner_regionsPKiPdiiiiPKd,(.L_x_74 - _Z49kernel_field_solver_set_phi_next_at_inner_regionsPKiPdiiiiPKd)
        .other          _Z49kernel_field_solver_set_phi_next_at_inner_regionsPKiPdiiiiPKd,@"STO_CUDA_ENTRY STV_DEFAULT"
_Z49kernel_field_solver_set_phi_next_at_inner_regionsPKiPdiiiiPKd:
[----:B------:R-:W-:Y:S01]  /*0000*/  LDC R1, c[0x0][0x37c] ;  /* 0x0000df00ff017b82 */ /* 0x000fe20000000800 */
[----:B------:R-:W0:Y:S07]  /*0010*/  S2R R0, SR_TID.X ;  /* 0x0000000000007919 */ /* 0x000e2e0000002100 */
[----:B------:R-:W0:Y:S01]  /*0020*/  S2UR UR4, SR_CTAID.X ;  /* 0x00000000000479c3 */ /* 0x000e220000002500 */
[----:B------:R-:W1:Y:S07]  /*0030*/  LDCU UR5, c[0x0][0x390] ;  /* 0x00007200ff0577ac */ /* 0x000e6e0008000800 */
[----:B------:R-:W0:Y:S02]  /*0040*/  LDC R7, c[0x0][0x360] ;  /* 0x0000d800ff077b82 */ /* 0x000e240000000800 */
[----:B0-----:R-:W-:-:S05]  /*0050*/  IMAD R7, R7, UR4, R0 ;  /* 0x0000000407077c24 */ /* 0x001fca000f8e0200 */
[----:B-1----:R-:W-:-:S13]  /*0060*/  ISETP.GE.AND P0, PT, R7, UR5, PT ;  /* 0x0000000507007c0c */ /* 0x002fda000bf06270 */
[----:B------:R-:W-:Y:S05]  /*0070*/  @P0 EXIT ;  /* 0x000000000000094d */ /* 0x000fea0003800000 */
[----:B------:R-:W0:Y:S01]  /*0080*/  LDC.64 R4, c[0x0][0x380] ;  /* 0x0000e000ff047b82 */ /* 0x000e220000000a00 */
[----:B------:R-:W1:Y:S01]  /*0090*/  LDCU.64 UR4, c[0x0][0x358] ;  /* 0x00006b00ff0477ac */ /* 0x000e620008000a00 */
[----:B------:R-:W-:Y:S01]  /*00a0*/  LEA R9, R7, R7, 0x1 ;  /* 0x0000000707097211 */ /* 0x000fe200078e08ff */
[----:B------:R-:W2:Y:S05]  /*00b0*/  LDCU.64 UR6, c[0x0][0x398] ;  /* 0x00007300ff0677ac */ /* 0x000eaa0008000a00 */
[----:B------:R-:W3:Y:S01]  /*00c0*/  LDC.64 R2, c[0x0][0x3a0] ;  /* 0x0000e800ff027b82 */ /* 0x000ee20000000a00 */
[----:B0-----:R-:W-:-:S05]  /*00d0*/  IMAD.WIDE R4, R9, 0x4, R4 ;  /* 0x0000000409047825 */ /* 0x001fca00078e0204 */
[----:B-1----:R-:W2:Y:S04]  /*00e0*/  LDG.E R0, desc[UR4][R4.64] ;  /* 0x0000000404007981 */ /* 0x002ea8000c1e1900 */
[----:B------:R-:W2:Y:S01]  /*00f0*/  LDG.E R9, desc[UR4][R4.64+0x4] ;  /* 0x0000040404097981 */ /* 0x000ea2000c1e1900 */
[----:B---3--:R-:W-:Y:S02]  /*0100*/  IMAD.WIDE R2, R7, 0x8, R2 ;  /* 0x0000000807027825 */ /* 0x008fe400078e0202 */
[----:B------:R-:W0:Y:S01]  /*0110*/  LDC.64 R6, c[0x0][0x388] ;  /* 0x0000e200ff067b82 */ /* 0x000e220000000a00 */
[----:B------:R-:W3:Y:S04]  /*0120*/  LDG.E R8, desc[UR4][R4.64+0x8] ;  /* 0x0000080404087981 */ /* 0x000ee8000c1e1900 */
[----:B------:R-:W4:Y:S01]  /*0130*/  LDG.E.64 R2, desc[UR4][R2.64] ;  /* 0x0000000402027981 */ /* 0x000f22000c1e1b00 */
[----:B--2---:R-:W-:-:S04]  /*0140*/  IMAD R9, R0, UR6, R9 ;  /* 0x0000000600097c24 */ /* 0x004fc8000f8e0209 */
[----:B---3--:R-:W-:-:S04]  /*0150*/  IMAD R9, R9, UR7, R8 ;  /* 0x0000000709097c24 */ /* 0x008fc8000f8e0208 */
[----:B0-----:R-:W-:-:S05]  /*0160*/  IMAD.WIDE R6, R9, 0x8, R6 ;  /* 0x0000000809067825 */ /* 0x001fca00078e0206 */
[----:B----4-:R-:W-:Y:S01]  /*0170*/  STG.E.64 desc[UR4][R6.64], R2 ;  /* 0x0000000206007986 */ /* 0x010fe2000c101b04 */
[----:B------:R-:W-:Y:S05]  /*0180*/  EXIT ;  /* 0x000000000000794d */ /* 0x000fea0003800000 */
.L_x_26:
        /* <DEDUP_REMOVED lines=15> */
.L_x_74:


//--------------------- .text._Z52kernel_field_solver_set_phi_next_at_boundaries_nx_nyiiiPKdPd --------------------------
	.section	.text._Z52kernel_field_solver_set_phi_next_at_boundaries_nx_nyiiiPKdPd,"ax",@progbits
	.align	128
.text._Z52kernel_field_solver_set_phi_next_at_boundaries_nx_nyiiiPKdPd:
        .type           _Z52kernel_field_solver_set_phi_next_at_boundaries_nx_nyiiiPKdPd,@function
        .size           _Z52kernel_field_solver_set_phi_next_at_boundaries_nx_nyiiiPKdPd,(.L_x_75 - _Z52kernel_field_solver_set_phi_next_at_boundaries_nx_nyiiiPKdPd)
        .other          _Z52kernel_field_solver_set_phi_next_at_boundaries_nx_nyiiiPKdPd,@"STO_CUDA_ENTRY STV_DEFAULT"
_Z52kernel_field_solver_set_phi_next_at_boundaries_nx_nyiiiPKdPd:
        /* <DEDUP_REMOVED lines=13> */
[----:B------:R-:W0:Y:S01]  /*00d0*/  LDC.64 R2, c[0x0][0x390] ;  /* 0x0000e400ff027b82 */ /* 0x000e220000000a00 */
[----:B------:R-:W1:Y:S01]  /*00e0*/  LDCU UR6, c[0x0][0x388] ;  /* 0x00007100ff0677ac */ /* 0x000e620008000800 */
[----:B------:R-:W-:Y:S01]  /*00f0*/  IMAD R0, R0, UR7, R5 ;  /* 0x0000000700007c24 */ /* 0x000fe2000f8e0205 */
[----:B------:R-:W2:Y:S05]  /*0100*/  LDCU.64 UR8, c[0x0][0x358] ;  /* 0x00006b00ff0877ac */ /* 0x000eaa0008000a00 */
[----:B------:R-:W3:Y:S01]  /*0110*/  LDC.64 R6, c[0x0][0x398] ;  /* 0x0000e600ff067b82 */ /* 0x000ee20000000a00 */
[----:B-1----:R-:W-:-:S04]  /*0120*/  IMAD R9, R0, UR6, RZ ;  /* 0x0000000600097c24 */ /* 0x002fc8000f8e02ff */
[----:B0-----:R-:W-:-:S05]  /*0130*/  IMAD.WIDE R2, R9, 0x8, R2 ;  /* 0x0000000809027825 */ /* 0x001fca00078e0202 */
[----:B--2---:R-:W2:Y:S01]  /*0140*/  LDG.E.64 R4, desc[UR8][R2.64] ;  /* 0x0000000802047981 */ /* 0x004ea2000c1e1b00 */
[----:B------:R-:W-:Y:S01]  /*0150*/  UMOV UR4, 0x8 ;  /* 0x0000000800047882 */ /* 0x000fe20000000000 */
[----:B------:R-:W-:Y:S01]  /*0160*/  UMOV UR5, 0x0 ;  /* 0x0000000000057882 */ /* 0x000fe20000000000 */
[----:B---3--:R-:W-:Y:S01]  /*0170*/  IMAD.WIDE R6, R9, 0x8, R6 ;  /* 0x0000000809067825 */ /* 0x008fe200078e0206 */
[----:B------:R-:W-:-:S06]  /*0180*/  UIMAD.WIDE UR4, UR6, 0x8, -UR4 ;  /* 0x00000008060478a5 */ /* 0x000fcc000f8e0a04 */
[----:B------:R-:W-:-:S04]  /*0190*/  IADD3 R8, P0, PT, R2, UR4, RZ ;  /* 0x0000000402087c10 */ /* 0x000fc8000ff1e0ff */
[----:B------:R-:W-:Y:S01]  /*01a0*/  IADD3.X R9, PT, PT, R3, UR5, RZ, P0, !PT ;  /* 0x0000000503097c10 */ /* 0x000fe200087fe4ff */
[----:B--2---:R-:W-:Y:S05]  /*01b0*/  STG.E.64 desc[UR8][R6.64], R4 ;  /* 0x0000000406007986 */ /* 0x004fea000c101b08 */
[----:B------:R-:W2:Y:S01]  /*01c0*/  LDG.E.64 R8, desc[UR8][R8.64] ;  /* 0x0000000808087981 */ /* 0x000ea2000c1e1b00 */
[----:B------:R-:W-:-:S04]  /*01d0*/  IADD3 R10, P0, PT, R6, UR4, RZ ;  /* 0x00000004060a7c10 */ /* 0x000fc8000ff1e0ff */
[----:B------:R-:W-:-:S05]  /*01e0*/  IADD3.X R11, PT, PT, R7, UR5, RZ, P0, !PT ;  /* 0x00000005070b7c10 */ /* 0x000fca00087fe4ff */
[----:B--2---:R-:W-:Y:S01]  /*01f0*/  STG.E.64 desc[UR8][R10.64], R8 ;  /* 0x000000080a007986 */ /* 0x004fe2000c101b08 */
[----:B------:R-:W-:Y:S05]  /*0200*/  EXIT ;  /* 0x000000000000794d */ /* 0x000fea0003800000 */
.L_x_27:
        /* <DEDUP_REMOVED lines=15> */
.L_x_75:


//--------------------- .text._Z52kernel_field_solver_set_phi_next_at_boundaries_nx_nziiiPKdPd --------------------------
	.section	.text._Z52kernel_field_solver_set_phi_next_at_boundaries_nx_nziiiPKdPd,"ax",@progbits
	.align	128
.text._Z52kernel_field_solver_set_phi_next_at_boundaries_nx_nziiiPKdPd:
        .type           _Z52kernel_field_solver_set_phi_next_at_boundaries_nx_nziiiPKdPd,@function
        .size           _Z52kernel_field_solver_set_phi_next_at_boundaries_nx_nziiiPKdPd,(.L_x_76 - _Z52kernel_field_solver_set_phi_next_at_boundaries_nx_nziiiPKdPd)
        .other          _Z52kernel_field_solver_set_phi_next_at_boundaries_nx_nziiiPKdPd,@"STO_CUDA_ENTRY STV_DEFAULT"
_Z52kernel_field_solver_set_phi_next_at_boundaries_nx_nziiiPKdPd:
[----:B------:R-:W-:Y:S01]  /*0000*/  LDC R1, c[0x0][0x37c] ;  /* 0x0000df00ff017b82 */ /* 0x000fe20000000800 */
[----:B------:R-:W0:Y:S07]  /*0010*/  S2R R5, SR_TID.Y ;  /* 0x0000000000057919 */ /* 0x000e2e0000002200 */
[----:B------:R-:W1:Y:S01]  /*0020*/  LDC R0, c[0x0][0x360] ;  /* 0x0000d800ff007b82 */ /* 0x000e620000000800 */
[----:B------:R-:W2:Y:S01]  /*0030*/  LDCU UR6, c[0x0][0x388] ;  /* 0x00007100ff0677ac */ /* 0x000ea20008000800 */
[----:B------:R-:W1:Y:S01]  /*0040*/  S2R R3, SR_TID.X ;  /* 0x0000000000037919 */ /* 0x000e620000002100 */
[----:B------:R-:W3:Y:S05]  /*0050*/  LDCU UR7, c[0x0][0x380] ;  /* 0x00007000ff0777ac */ /* 0x000eea0008000800 */
[----:B------:R-:W0:Y:S08]  /*0060*/  S2UR UR5, SR_CTAID.Y ;  /* 0x00000000000579c3 */ /* 0x000e300000002600 */
[----:B------:R-:W0:Y:S08]  /*0070*/  LDC R4, c[0x0][0x364] ;  /* 0x0000d900ff047b82 */ /* 0x000e300000000800 */
[----:B------:R-:W1:Y:S01]  /*0080*/  S2UR UR4, SR_CTAID.X ;  /* 0x00000000000479c3 */ /* 0x000e620000002500 */
[----:B0-----:R-:W-:-:S05]  /*0090*/  IMAD R4, R4, UR5, R5 ;  /* 0x0000000504047c24 */ /* 0x001fca000f8e0205 */
[----:B--2---:R-:W-:Y:S01]  /*00a0*/  ISETP.GT.AND P0, PT, R4, UR6, PT ;  /* 0x0000000604007c0c */ /* 0x004fe2000bf04270 */
[----:B-1----:R-:W-:-:S05]  /*00b0*/  IMAD R0, R0, UR4, R3 ;  /* 0x0000000400007c24 */ /* 0x002fca000f8e0203 */
[----:B---3--:R-:W-:-:S13]  /*00c0*/  ISETP.GE.OR P0, PT, R0, UR7, P0 ;  /* 0x0000000700007c0c */ /* 0x008fda0008706670 */
[----:B------:R-:W-:Y:S05]  /*00d0*/  @P0 EXIT ;  /* 0x000000000000094d */ /* 0x000fea0003800000 */
[----:B------:R-:W0:Y:S01]  /*00e0*/  LDC R10, c[0x0][0x384] ;  /* 0x0000e100ff0a7b82 */ /* 0x000e220000000800 */
[----:B------:R-:W1:Y:S07]  /*00f0*/  LDCU.64 UR4, c[0x0][0x358] ;  /* 0x00006b00ff0477ac */ /* 0x000e6e0008000a00 */
[----:B------:R-:W2:Y:S08]  /*0100*/  LDC.64 R6, c[0x0][0x390] ;  /* 0x0000e400ff067b82 */ /* 0x000eb00000000a00 */
[----:B------:R-:W3:Y:S01]  /*0110*/  LDC.64 R8, c[0x0][0x398] ;  /* 0x0000e600ff087b82 */ /* 0x000ee20000000a00 */
[----:B0-----:R-:W-:-:S04]  /*0120*/  IMAD R5, R0, R10, RZ ;  /* 0x0000000a00057224 */ /* 0x001fc800078e02ff */
[----:B------:R-:W-:-:S04]  /*0130*/  IMAD R11, R5, UR6, R4 ;  /* 0x00000006050b7c24 */ /* 0x000fc8000f8e0204 */
[----:B--2---:R-:W-:-:S06]  /*0140*/  IMAD.WIDE R2, R11, 0x8, R6 ;  /* 0x000000080b027825 */ /* 0x004fcc00078e0206 */
[----:B-1----:R-:W2:Y:S01]  /*0150*/  LDG.E.64 R2, desc[UR4][R2.64] ;  /* 0x0000000402027981 */ /* 0x002ea2000c1e1b00 */
[----:B------:R-:W-:-:S05]  /*0160*/  IADD3 R5, PT, PT, R5, -0x1, R10 ;  /* 0xffffffff05057810 */ /* 0x000fca0007ffe00a */
[----:B------:R-:W-:Y:S02]  /*0170*/  IMAD R13, R5, UR6, R4 ;  /* 0x00000006050d7c24 */ /* 0x000fe4000f8e0204 */
[----:B---3--:R-:W-:-:S04]  /*0180*/  IMAD.WIDE R4, R11, 0x8, R8 ;  /* 0x000000080b047825 */ /* 0x008fc800078e0208 */
[C---:B------:R-:W-:Y:S01]  /*0190*/  IMAD.WIDE R6, R13.reuse, 0x8, R6 ;  /* 0x000000080d067825 */ /* 0x040fe200078e0206 */
[----:B--2---:R-:W-:Y:S05]  /*01a0*/  STG.E.64 desc[UR4][R4.64], R2 ;  /* 0x0000000204007986 */ /* 0x004fea000c101b04 */
[----:B------:R-:W2:Y:S01]  /*01b0*/  LDG.E.64 R6, desc[UR4][R6.64] ;  /* 0x0000000406067981 */ /* 0x000ea2000c1e1b00 */
[----:B------:R-:W-:-:S05]  /*01c0*/  IMAD.WIDE R8, R13, 0x8, R8 ;  /* 0x000000080d087825 */ /* 0x000fca00078e0208 */
[----:B--2---:R-:W-:Y:S01]  /*01d0*/  STG.E.64 desc[UR4][R8.64], R6 ;  /* 0x0000000608007986 */ /* 0x004fe2000c101b04 */
[----:B------:R-:W-:Y:S05]  /*01e0*/  EXIT ;  /* 0x000000000000794d */ /* 0x000fea0003800000 */
.L_x_28:
        /* <DEDUP_REMOVED lines=9> */
.L_x_76:


//--------------------- .text._Z52kernel_field_solver_set_phi_next_at_boundaries_ny_nziiiPKdPd --------------------------
	.section	.text._Z52kernel_field_solver_set_phi_next_at_boundaries_ny_nziiiPKdPd,"ax",@progbits
	.align	128
.text._Z52kernel_field_solver_set_phi_next_at_boundaries_ny_nziiiPKdPd:
        .type           _Z52kernel_field_solver_set_phi_next_at_boundaries_ny_nziiiPKdPd,@function
        .size           _Z52kernel_field_solver_set_phi_next_at_boundaries_ny_nziiiPKdPd,(.L_x_77 - _Z52kernel_field_solver_set_phi_next_at_boundaries_ny_nziiiPKdPd)
        .other          _Z52kernel_field_solver_set_phi_next_at_boundaries_ny_nziiiPKdPd,@"STO_CUDA_ENTRY STV_DEFAULT"
_Z52kernel_field_solver_set_phi_next_at_boundaries_ny_nziiiPKdPd:
        /* <DEDUP_REMOVED lines=14> */
[----:B------:R-:W0:Y:S01]  /*00e0*/  LDC.64 R6, c[0x0][0x390] ;  /* 0x0000e400ff067b82 */ /* 0x000e220000000a00 */
[----:B------:R-:W1:Y:S01]  /*00f0*/  LDCU.64 UR4, c[0x0][0x358] ;  /* 0x00006b00ff0477ac */ /* 0x000e620008000a00 */
[----:B------:R-:W-:-:S06]  /*0100*/  IMAD R11, R0, UR6, R5 ;  /* 0x00000006000b7c24 */ /* 0x000fcc000f8e0205 */
[----:B------:R-:W2:Y:S08]  /*0110*/  LDC R13, c[0x0][0x380] ;  /* 0x0000e000ff0d7b82 */ /* 0x000eb00000000800 */
[----:B------:R-:W3:Y:S01]  /*0120*/  LDC.64 R8, c[0x0][0x398] ;  /* 0x0000e600ff087b82 */ /* 0x000ee20000000a00 */
[----:B0-----:R-:W-:-:S06]  /*0130*/  IMAD.WIDE R2, R11, 0x8, R6 ;  /* 0x000000080b027825 */ /* 0x001fcc00078e0206 */
[----:B-1----:R-:W4:Y:S01]  /*0140*/  LDG.E.64 R2, desc[UR4][R2.64] ;  /* 0x0000000402027981 */ /* 0x002f22000c1e1b00 */
[----:B--2---:R-:W-:-:S05]  /*0150*/  IADD3 R13, PT, PT, R13, -0x1, RZ ;  /* 0xffffffff0d0d7810 */ /* 0x004fca0007ffe0ff */
[----:B------:R-:W-:-:S04]  /*0160*/  IMAD R0, R13, UR7, R0 ;  /* 0x000000070d007c24 */ /* 0x000fc8000f8e0200 */
[----:B------:R-:W-:Y:S02]  /*0170*/  IMAD R13, R0, UR6, R5 ;  /* 0x00000006000d7c24 */ /* 0x000fe4000f8e0205 */
[----:B---3--:R-:W-:-:S04]  /*0180*/  IMAD.WIDE R4, R11, 0x8, R8 ;  /* 0x000000080b047825 */ /* 0x008fc800078e0208 */
[C---:B------:R-:W-:Y:S01]  /*0190*/  IMAD.WIDE R6, R13.reuse, 0x8, R6 ;  /* 0x000000080d067825 */ /* 0x040fe200078e0206 */
[----:B----4-:R-:W-:Y:S05]  /*01a0*/  STG.E.64 desc[UR4][R4.64], R2 ;  /* 0x0000000204007986 */ /* 0x010fea000c101b04 */
[----:B------:R-:W2:Y:S01]  /*01b0*/  LDG.E.64 R6, desc[UR4][R6.64] ;  /* 0x0000000406067981 */ /* 0x000ea2000c1e1b00 */
[----:B------:R-:W-:-:S05]  /*01c0*/  IMAD.WIDE R8, R13, 0x8, R8 ;  /* 0x000000080d087825 */ /* 0x000fca00078e0208 */
[----:B--2---:R-:W-:Y:S01]  /*01d0*/  STG.E.64 desc[UR4][R8.64], R6 ;  /* 0x0000000608007986 */ /* 0x004fe2000c101b04 */
[----:B------:R-:W-:Y:S05]  /*01e0*/  EXIT ;  /* 0x000000000000794d */ /* 0x000fea0003800000 */
.L_x_29:
        /* <DEDUP_REMOVED lines=9> */
.L_x_77:


//--------------------- .text._Z52kernel_field_solver_compute_phi_next_at_inner_pointsiiiddddddPKdS0_Pd --------------------------
	.section	.text._Z52kernel_field_solver_compute_phi_next_at_inner_pointsiiiddddddPKdS0_Pd,"ax",@progbits
	.align	128
.text._Z52kernel_field_solver_compute_phi_next_at_inner_pointsiiiddddddPKdS0_Pd:
        .type           _Z52kernel_field_solver_compute_phi_next_at_inner_pointsiiiddddddPKdS0_Pd,@function
        .size           _Z52kernel_field_solver_compute_phi_next_at_inner_pointsiiiddddddPKdS0_Pd,(.L_x_78 - _Z52kernel_field_solver_compute_phi_next_at_inner_pointsiiiddddddPKdS0_Pd)
        .other          _Z52kernel_field_solver_compute_phi_next_at_inner_pointsiiiddddddPKdS0_Pd,@"STO_CUDA_ENTRY STV_DEFAULT"
_Z52kernel_field_solver_compute_phi_next_at_inner_pointsiiiddddddPKdS0_Pd:
[----:B------:R-:W-:Y:S01]  /*0000*/  LDC R1, c[0x0][0x37c] ;  /* 0x0000df00ff017b82 */ /* 0x000fe20000000800 */
[----:B------:R-:W0:Y:S07]  /*0010*/  S2R R5, SR_TID.Y ;  /* 0x0000000000057919 */ /* 0x000e2e0000002200 */
[----:B------:R-:W1:Y:S01]  /*0020*/  LDC R0, c[0x0][0x360] ;  /* 0x0000d800ff007b82 */ /* 0x000e620000000800 */
[----:B------:R-:W1:Y:S07]  /*0030*/  S2R R3, SR_TID.X ;  /* 0x0000000000037919 */ /* 0x000e6e0000002100 */
[----:B------:R-:W0:Y:S08]  /*0040*/  S2UR UR5, SR_CTAID.Y ;  /* 0x00000000000579c3 */ /* 0x000e300000002600 */
[----:B------:R-:W0:Y:S08]  /*0050*/  LDC R8, c[0x0][0x364] ;  /* 0x0000d900ff087b82 */ /* 0x000e300000000800 */
[----:B------:R-:W1:Y:S08]  /*0060*/  S2UR UR4, SR_CTAID.X ;  /* 0x00000000000479c3 */ /* 0x000e700000002500 */
[----:B------:R-:W2:Y:S08]  /*0070*/  LDC.64 R6, c[0x0][0x380] ;  /* 0x0000e000ff067b82 */ /* 0x000eb00000000a00 */
[----:B------:R-:W3:Y:S01]  /*0080*/  LDC R9, c[0x0][0x388] ;  /* 0x0000e200ff097b82 */ /* 0x000ee20000000800 */
[----:B0-----:R-:W-:-:S02]  /*0090*/  IMAD R8, R8, UR5, R5 ;  /* 0x0000000508087c24 */ /* 0x001fc4000f8e0205 */
[----:B-1----:R-:W-:-:S03]  /*00a0*/  IMAD R0, R0, UR4, R3 ;  /* 0x0000000400007c24 */ /* 0x002fc6000f8e0203 */
[----:B--2---:R-:W-:-:S04]  /*00b0*/  ISETP.GE.AND P0, PT, R8, R7, PT ;  /* 0x000000070800720c */ /* 0x004fc80003f06270 */
[----:B------:R-:W-:-:S04]  /*00c0*/  ISETP.GE.OR P0, PT, R0, R6, P0 ;  /* 0x000000060000720c */ /* 0x000fc80000706670 */
[----:B---3--:R-:W-:-:S13]  /*00d0*/  ISETP.LT.OR P0, PT, R9, 0x3, P0 ;  /* 0x000000030900780c */ /* 0x008fda0000701670 */
[----:B------:R-:W-:Y:S05]  /*00e0*/  @P0 EXIT ;  /* 0x000000000000094d */ /* 0x000fea0003800000 */
[----:B------:R-:W0:Y:S01]  /*00f0*/  LDC.64 R10, c[0x0][0x3b8] ;  /* 0x0000ee00ff0a7b82 */ /* 0x000e220000000a00 */
[----:B------:R-:W-:Y:S01]  /*0100*/  VIADD R6, R9, 0xfffffffd ;  /* 0xfffffffd09067836 */ /* 0x000fe20000000000 */
[----:B------:R-:W1:Y:S01]  /*0110*/  LDCU.64 UR6, c[0x0][0x358] ;  /* 0x00006b00ff0677ac */ /* 0x000e620008000a00 */
[----:B------:R-:W-:-:S03]  /*0120*/  VIADD R2, R0, 0xffffffff ;  /* 0xffffffff00027836 */ /* 0x000fc60000000000 */
[----:B------:R-:W-:Y:S01]  /*0130*/  ISETP.GE.U32.AND P0, PT, R6, 0x3, PT ;  /* 0x000000030600780c */ /* 0x000fe20003f06070 */
[----:B------:R-:W-:Y:S01]  /*0140*/  IMAD R2, R2, R7, R8 ;  /* 0x0000000702027224 */ /* 0x000fe200078e0208 */
[----:B------:R-:W2:Y:S01]  /*0150*/  LDC R3, c[0x0][0x3b4] ;  /* 0x0000ed00ff037b82 */ /* 0x000ea20000000800 */
[----:B------:R-:W3:Y:S02]  /*0160*/  LDCU UR5, c[0x0][0x3b0] ;  /* 0x00007600ff0577ac */ /* 0x000ee40008000800 */
[C---:B------:R-:W-:Y:S01]  /*0170*/  IMAD.IADD R5, R2.reuse, 0x1, R7 ;  /* 0x0000000102057824 */ /* 0x040fe200078e0207 */
[----:B------:R-:W-:Y:S01]  /*0180*/  LEA R4, R7, R2, 0x1 ;  /* 0x0000000207047211 */ /* 0x000fe200078e08ff */
[----:B------:R-:W-:Y:S01]  /*0190*/  UMOV UR4, 0x1 ;  /* 0x0000000100047882 */ /* 0x000fe20000000000 */
[----:B------:R-:W-:Y:S02]  /*01a0*/  IMAD R2, R2, R9, RZ ;  /* 0x0000000902027224 */ /* 0x000fe400078e02ff */
[----:B------:R-:W-:-:S02]  /*01b0*/  VIADD R6, R5, 0xffffffff ;  /* 0xffffffff05067836 */ /* 0x000fc40000000000 */
[-C--:B------:R-:W-:Y:S02]  /*01c0*/  IMAD R4, R4, R9.reuse, RZ ;  /* 0x0000000904047224 */ /* 0x080fe400078e02ff */
[-C--:B------:R-:W-:Y:S02]  /*01d0*/  IMAD R5, R5, R9.reuse, RZ ;  /* 0x0000000905057224 */ /* 0x080fe400078e02ff */
[----:B------:R-:W-:Y:S01]  /*01e0*/  IMAD R6, R6, R9, RZ ;  /* 0x0000000906067224 */ /* 0x000fe200078e02ff */
[----:B0-----:R-:W-:Y:S01]  /*01f0*/  DMUL R10, R10, 4 ;  /* 0x401000000a0a7828 */ /* 0x001fe20000000000 */
[----:B-1-3--:R-:W-:Y:S10]  /*0200*/  @!P0 BRA `(.L_x_30) ;  /* 0x0000000800f88947 */ /* 0x00aff40003800000 */
[----:B------:R-:W-:Y:S01]  /*0210*/  IMAD R7, R0, R7, R8 ;  /* 0x0000000700077224 */ /* 0x000fe200078e0208 */
[----:B------:R-:W0:Y:S01]  /*0220*/  LDCU UR16, c[0x0][0x3b4] ;  /* 0x00007680ff1077ac */ /* 0x000e220008000800 */
[----:B------:R-:W-:Y:S02]  /*0230*/  VIADD R0, R9, 0xfffffffe ;  /* 0xfffffffe09007836 */ /* 0x000fe40000000000 */
[----:B------:R-:W-:Y:S01]  /*0240*/  IMAD R7, R7, R9, R9 ;  /* 0x0000000907077224 */ /* 0x000fe200078e0209 */
[----:B------:R-:W-:Y:S01]  /*0250*/  MOV R9, R5 ;  /* 0x0000000500097202 */ /* 0x000fe20000000f00 */
[----:B------:R-:W-:Y:S01]  /*0260*/  IMAD.MOV.U32 R8, RZ, RZ, R6 ;  /* 0x000000ffff087224 */ /* 0x000fe200078e0006 */
[----:B------:R-:W-:Y:S01]  /*0270*/  LOP3.LUT R0, R0, 0xfffffffc, RZ, 0xc0, !PT ;  /* 0xfffffffc00007812 */ /* 0x000fe200078ec0ff */
[----:B------:R-:W-:Y:S01]  /*0280*/  IMAD.MOV.U32 R36, RZ, RZ, R4 ;  /* 0x000000ffff247224 */ /* 0x000fe200078e0004 */
[----:B------:R-:W1:Y:S01]  /*0290*/  LDCU.128 UR12, c[0x0][0x390] ;  /* 0x00007200ff0c77ac */ /* 0x000e620008000c00 */
[----:B------:R-:W-:-:S02]  /*02a0*/  IMAD.MOV.U32 R37, RZ, RZ, R2 ;  /* 0x000000ffff257224 */ /* 0x000fc400078e0002 */
[----:B------:R-:W-:Y:S01]  /*02b0*/  IMAD.MOV R38, RZ, RZ, -R0 ;  /* 0x000000ffff267224 */ /* 0x000fe200078e0a00 */
[----:B------:R-:W3:Y:S01]  /*02c0*/  LDCU.128 UR8, c[0x0][0x3a0] ;  /* 0x00007400ff0877ac */ /* 0x000ee20008000c00 */
[----:B------:R-:W-:-:S05]  /*02d0*/  UMOV UR4, URZ ;  /* 0x000000ff00047c82 */ /* 0x000fca0008000000 */
.L_x_39:
[----:B------:R-:W4:Y:S01]  /*02e0*/  LDC.64 R22, c[0x0][0x3c8] ;  /* 0x0000f200ff167b82 */ /* 0x000f220000000a00 */
[----:B------:R-:W-:Y:S01]  /*02f0*/  IADD3 R13, PT, PT, R37, 0x1, RZ ;  /* 0x00000001250d7810 */ /* 0x000fe20007ffe0ff */
[----:B------:R-:W-:-:S06]  /*0300*/  VIADD R15, R36, 0x1 ;  /* 0x00000001240f7836 */ /* 0x000fcc0000000000 */
[----:B------:R-:W5:Y:S01]  /*0310*/  LDC.64 R16, c[0x0][0x3d0] ;  /* 0x0000f400ff107b82 */ /* 0x000f620000000a00 */
[----:B----4-:R-:W-:-:S04]  /*0320*/  IMAD.WIDE R12, R13, 0x8, R22 ;  /* 0x000000080d0c7825 */ /* 0x010fc800078e0216 */
[----:B------:R-:W-:Y:S01]  /*0330*/  IMAD.WIDE R14, R15, 0x8, R22 ;  /* 0x000000080f0e7825 */ /* 0x000fe200078e0216 */
[----:B------:R-:W4:Y:S04]  /*0340*/  LDG.E.64 R18, desc[UR6][R12.64] ;  /* 0x000000060c127981 */ /* 0x000f28000c1e1b00 */
[----:B------:R-:W4:Y:S01]  /*0350*/  LDG.E.64 R20, desc[UR6][R14.64] ;  /* 0x000000060e147981 */ /* 0x000f22000c1e1b00 */
[----:B------:R-:W-:Y:S01]  /*0360*/  VIADD R33, R9, 0x1 ;  /* 0x0000000109217836 */ /* 0x000fe20000000000 */
[----:B------:R-:W-:-:S03]  /*0370*/  IADD3 R25, PT, PT, R7, 0x1, RZ ;  /* 0x0000000107197810 */ /* 0x000fc60007ffe0ff */
[----:B-----5:R-:W-:Y:S01]  /*0380*/  IMAD.WIDE R16, R33, 0x8, R16 ;  /* 0x0000000821107825 */ /* 0x020fe200078e0210 */
[----:B----4-:R-:W-:-:S03]  /*0390*/  DADD R18, R18, R20 ;  /* 0x0000000012127229 */ /* 0x010fc60000000014 */
[----:B------:R-:W-:-:S05]  /*03a0*/  VIADD R21, R8, 0x1 ;  /* 0x0000000108157836 */ /* 0x000fca0000000000 */
[----:B---3--:R-:W-:Y:S01]  /*03b0*/  DMUL R34, R18, UR8 ;  /* 0x0000000812227c28 */ /* 0x008fe20008000000 */
[----:B------:R-:W-:-:S04]  /*03c0*/  IMAD.WIDE R18, R21, 0x8, R22 ;  /* 0x0000000815127825 */ /* 0x000fc800078e0216 */
[--C-:B------:R-:W-:Y:S02]  /*03d0*/  IMAD.WIDE R20, R25, 0x8, R22.reuse ;  /* 0x0000000819147825 */ /* 0x100fe400078e0216 */
[----:B------:R3:W-:Y:S04]  /*03e0*/  STG.E.64 desc[UR6][R16.64], R34 ;  /* 0x0000002210007986 */ /* 0x0007e8000c101b06 */
[----:B------:R-:W4:Y:S04]  /*03f0*/  LDG.E.64 R24, desc[UR6][R18.64] ;  /* 0x0000000612187981 */ /* 0x000f28000c1e1b00 */
[----:B------:R-:W4:Y:S01]  /*0400*/  LDG.E.64 R26, desc[UR6][R20.64] ;  /* 0x00000006141a7981 */ /* 0x000f22000c1e1b00 */
[----:B------:R-:W-:Y:S01]  /*0410*/  IMAD.WIDE R22, R9, 0x8, R22 ;  /* 0x0000000809167825 */ /* 0x000fe200078e0216 */
[----:B----4-:R-:W-:-:S08]  /*0420*/  DADD R24, R24, R26 ;  /* 0x0000000018187229 */ /* 0x010fd0000000001a */
[----:B-1----:R-:W-:Y:S02]  /*0430*/  DFMA R28, R24, UR14, R34 ;  /* 0x0000000e181c7c2b */ /* 0x002fe40008000022 */
[----:B------:R-:W1:Y:S05]  /*0440*/  LDC.64 R24, c[0x0][0x3c0] ;  /* 0x0000f000ff187b82 */ /* 0x000e6a0000000a00 */
[----:B------:R4:W-:Y:S04]  /*0450*/  STG.E.64 desc[UR6][R16.64], R28 ;  /* 0x0000001c10007986 */ /* 0x0009e8000c101b06 */
[----:B------:R-:W5:Y:S04]  /*0460*/  LDG.E.64 R26, desc[UR6][R22.64] ;  /* 0x00000006161a7981 */ /* 0x000f68000c1e1b00 */
[----:B------:R-:W5:Y:S01]  /*0470*/  LDG.E.64 R30, desc[UR6][R22.64+0x10] ;  /* 0x00001006161e7981 */ /* 0x000f62000c1e1b00 */
[----:B-1----:R-:W-:Y:S01]  /*0480*/  IMAD.WIDE R24, R33, 0x8, R24 ;  /* 0x0000000821187825 */ /* 0x002fe200078e0218 */
[----:B-----5:R-:W-:-:S08]  /*0490*/  DADD R26, R26, R30 ;  /* 0x000000001a1a7229 */ /* 0x020fd0000000001e */
[----:B---3--:R-:W-:Y:S02]  /*04a0*/  DFMA R34, R26, UR12, R28 ;  /* 0x0000000c1a227c2b */ /* 0x008fe4000800001c */
[----:B------:R-:W4:Y:S05]  /*04b0*/  LDC.64 R26, c[0x0][0x3b0] ;  /* 0x0000ec00ff1a7b82 */ /* 0x000f2a0000000a00 */
[----:B------:R1:W-:Y:S04]  /*04c0*/  STG.E.64 desc[UR6][R16.64], R34 ;  /* 0x0000002210007986 */ /* 0x0003e8000c101b06 */
[----:B------:R-:W3:Y:S01]  /*04d0*/  LDG.E.64 R32, desc[UR6][R24.64] ;  /* 0x0000000618207981 */ /* 0x000ee2000c1e1b00 */
[----:B0-----:R-:W4:Y:S01]  /*04e0*/  MUFU.RCP64H R31, UR16 ;  /* 0x00000010001f7d08 */ /* 0x001f220008001800 */
[----:B------:R-:W-:Y:S01]  /*04f0*/  IMAD.MOV.U32 R30, RZ, RZ, 0x1 ;  /* 0x00000001ff1e7424 */ /* 0x000fe200078e00ff */
[----:B------:R-:W-:Y:S05]  /*0500*/  BSSY.RECONVERGENT B0, `(.L_x_31) ;  /* 0x0000011000007945 */ /* 0x000fea0003800200 */
[----:B----4-:R-:W-:-:S08]  /*0510*/  DFMA R28, R30, -R26, 1 ;  /* 0x3ff000001e1c742b */ /* 0x010fd0000000081a */
[----:B------:R-:W-:-:S08]  /*0520*/  DFMA R28, R28, R28, R28 ;  /* 0x0000001c1c1c722b */ /* 0x000fd0000000001c */
[----:B------:R-:W-:-:S08]  /*0530*/  DFMA R28, R30, R28, R30 ;  /* 0x0000001c1e1c722b */ /* 0x000fd0000000001e */
[----:B------:R-:W-:-:S08]  /*0540*/  DFMA R30, R28, -R26, 1 ;  /* 0x3ff000001c1e742b */ /* 0x000fd0000000081a */
[----:B------:R-:W-:Y:S02]  /*0550*/  DFMA R30, R28, R30, R28 ;  /* 0x0000001e1c1e722b */ /* 0x000fe4000000001c */
[----:B---3--:R-:W-:-:S08]  /*0560*/  DMUL R32, R10, R32 ;  /* 0x000000200a207228 */ /* 0x008fd00000000000 */
[----:B------:R-:W-:-:S08]  /*0570*/  DFMA R28, R32, UR10, R34 ;  /* 0x0000000a201c7c2b */ /* 0x000fd00008000022 */
[----:B------:R-:W-:Y:S02]  /*0580*/  DMUL R32, R28, R30 ;  /* 0x0000001e1c207228 */ /* 0x000fe40000000000 */
[----:B------:R-:W-:-:S06]  /*0590*/  FSETP.GEU.AND P1, PT, |R29|, 6.5827683646048100446e-37, PT ;  /* 0x036000001d00780b */ /* 0x000fcc0003f2e200 */
[----:B------:R-:W-:-:S08]  /*05a0*/  DFMA R26, R32, -R26, R28 ;  /* 0x8000001a201a722b */ /* 0x000fd0000000001c */
[----:B------:R-:W-:-:S10]  /*05b0*/  DFMA R44, R30, R26, R32 ;  /* 0x0000001a1e2c722b */ /* 0x000fd40000000020 */
[----:B------:R-:W-:-:S05]  /*05c0*/  FFMA R0, RZ, UR16, R45 ;  /* 0x00000010ff007c23 */ /* 0x000fca000800002d */
[----:B------:R-:W-:-:S13]  /*05d0*/  FSETP.GT.AND P0, PT, |R0|, 1.469367938527859385e-39, PT ;  /* 0x001000000000780b */ /* 0x000fda0003f04200 */
[----:B-1----:R-:W-:Y:S05]  /*05e0*/  @P0 BRA P1, `(.L_x_32) ;  /* 0x0000000000080947 */ /* 0x002fea0000800000 */
[----:B------:R-:W-:-:S07]  /*05f0*/  MOV R0, 0x610 ;  /* 0x0000061000007802 */ /* 0x000fce0000000f00 */
[----:B--2---:R-:W-:Y:S05]  /*0600*/  CALL.REL.NOINC `($__internal_1_$__cuda_sm20_div_rn_f64_full) ;  /* 0x0000001000947944 */ /* 0x004fea0003c00000 */
.L_x_32:
[----:B------:R-:W-:Y:S05]  /*0610*/  BSYNC.RECONVERGENT B0 ;  /* 0x0000000000007941 */ /* 0x000fea0003800200 */
.L_x_31:
[----:B------:R-:W-:Y:S04]  /*0620*/  STG.E.64 desc[UR6][R16.64], R44 ;  /* 0x0000002c10007986 */ /* 0x000fe8000c101b06 */
[----:B------:R-:W3:Y:S04]  /*0630*/  LDG.E.64 R26, desc[UR6][R12.64+0x8] ;  /* 0x000008060c1a7981 */ /* 0x000ee8000c1e1b00 */
[----:B------:R-:W3:Y:S02]  /*0640*/  LDG.E.64 R28, desc[UR6][R14.64+0x8] ;  /* 0x000008060e1c7981 */ /* 0x000ee4000c1e1b00 */
[----:B---3--:R-:W-:-:S08]  /*0650*/  DADD R26, R26, R28 ;  /* 0x000000001a1a7229 */ /* 0x008fd0000000001c */
[----:B------:R-:W-:-:S07]  /*0660*/  DMUL R26, R26, UR8 ;  /* 0x000000081a1a7c28 */ /* 0x000fce0008000000 */
[----:B------:R0:W-:Y:S04]  /*0670*/  STG.E.64 desc[UR6][R16.64+0x8], R26 ;  /* 0x0000081a10007986 */ /* 0x0001e8000c101b06 */
[----:B------:R-:W3:Y:S04]  /*0680*/  LDG.E.64 R28, desc[UR6][R18.64+0x8] ;  /* 0x00000806121c7981 */ /* 0x000ee8000c1e1b00 */
[----:B------:R-:W3:Y:S02]  /*0690*/  LDG.E.64 R30, desc[UR6][R20.64+0x8] ;  /* 0x00000806141e7981 */ /* 0x000ee4000c1e1b00 */
[----:B---3--:R-:W-:-:S08]  /*06a0*/  DADD R28, R28, R30 ;  /* 0x000000001c1c7229 */ /* 0x008fd0000000001e */
[----:B------:R-:W-:Y:S01]  /*06b0*/  DFMA R40, R28, UR14, R26 ;  /* 0x0000000e1c287c2b */ /* 0x000fe2000800001a */
[----:B0-----:R-:W0:Y:S06]  /*06c0*/  LDC.64 R26, c[0x0][0x3b0] ;  /* 0x0000ec00ff1a7b82 */ /* 0x001e2c0000000a00 */
[----:B------:R1:W-:Y:S04]  /*06d0*/  STG.E.64 desc[UR6][R16.64+0x8], R40 ;  /* 0x0000082810007986 */ /* 0x0003e8000c101b06 */
[----:B------:R-:W3:Y:S04]  /*06e0*/  LDG.E.64 R28, desc[UR6][R22.64+0x8] ;  /* 0x00000806161c7981 */ /* 0x000ee8000c1e1b00 */
[----:B------:R-:W3:Y:S02]  /*06f0*/  LDG.E.64 R30, desc[UR6][R22.64+0x18] ;  /* 0x00001806161e7981 */ /* 0x000ee4000c1e1b00 */
[----:B---3--:R-:W-:-:S08]  /*0700*/  DADD R28, R28, R30 ;  /* 0x000000001c1c7229 */ /* 0x008fd0000000001e */
[----:B------:R-:W-:-:S07]  /*0710*/  DFMA R34, R28, UR12, R40 ;  /* 0x0000000c1c227c2b */ /* 0x000fce0008000028 */
[----:B------:R1:W-:Y:S04]  /*0720*/  STG.E.64 desc[UR6][R16.64+0x8], R34 ;  /* 0x0000082210007986 */ /* 0x0003e8000c101b06 */
[----:B------:R-:W3:Y:S01]  /*0730*/  LDG.E.64 R32, desc[UR6][R24.64+0x8] ;  /* 0x0000080618207981 */ /* 0x000ee2000c1e1b00 */
[----:B------:R-:W0:Y:S01]  /*0740*/  MUFU.RCP64H R31, UR16 ;  /* 0x00000010001f7d08 */ /* 0x000e220008001800 */
[----:B------:R-:W-:Y:S01]  /*0750*/  IMAD.MOV.U32 R30, RZ, RZ, 0x1 ;  /* 0x00000001ff1e7424 */ /* 0x000fe200078e00ff */
[----:B------:R-:W-:Y:S05]  /*0760*/  BSSY.RECONVERGENT B0, `(.L_x_33) ;  /* 0x0000011000007945 */ /* 0x000fea0003800200 */
[----:B0-----:R-:W-:-:S08]  /*0770*/  DFMA R28, R30, -R26, 1 ;  /* 0x3ff000001e1c742b */ /* 0x001fd0000000081a */
        /* <DEDUP_REMOVED lines=15> */
.L_x_34:
[----:B------:R-:W-:Y:S05]  /*0870*/  BSYNC.RECONVERGENT B0 ;  /* 0x0000000000007941 */ /* 0x000fea0003800200 */
.L_x_33:
        /* <DEDUP_REMOVED lines=37> */
.L_x_36:
[----:B------:R-:W-:Y:S05]  /*0ad0*/  BSYNC.RECONVERGENT B0 ;  /* 0x0000000000007941 */ /* 0x000fea0003800200 */
.L_x_35:
[----:B------:R-:W-:Y:S04]  /*0ae0*/  STG.E.64 desc[UR6][R16.64+0x10], R44 ;  /* 0x0000102c10007986 */ /* 0x000fe8000c101b06 */
[----:B------:R-:W3:Y:S04]  /*0af0*/  LDG.E.64 R12, desc[UR6][R12.64+0x18] ;  /* 0x000018060c0c7981 */ /* 0x000ee8000c1e1b00 */
[----:B------:R-:W3:Y:S02]  /*0b00*/  LDG.E.64 R14, desc[UR6][R14.64+0x18] ;  /* 0x000018060e0e7981 */ /* 0x000ee4000c1e1b00 */
[----:B---3--:R-:W-:-:S08]  /*0b10*/  DADD R26, R12, R14 ;  /* 0x000000000c1a7229 */ /* 0x008fd0000000000e */
[----:B------:R-:W-:-:S07]  /*0b20*/  DMUL R26, R26, UR8 ;  /* 0x000000081a1a7c28 */ /* 0x000fce0008000000 */
[----:B------:R-:W-:Y:S04]  /*0b30*/  STG.E.64 desc[UR6][R16.64+0x18], R26 ;  /* 0x0000181a10007986 */ /* 0x000fe8000c101b06 */
[----:B------:R-:W3:Y:S04]  /*0b40*/  LDG.E.64 R18, desc[UR6][R18.64+0x18] ;  /* 0x0000180612127981 */ /* 0x000ee8000c1e1b00 */
[----:B------:R-:W3:Y:S02]  /*0b50*/  LDG.E.64 R20, desc[UR6][R20.64+0x18] ;  /* 0x0000180614147981 */ /* 0x000ee4000c1e1b00 */
[----:B---3--:R-:W-:-:S08]  /*0b60*/  DADD R28, R18, R20 ;  /* 0x00000000121c7229 */ /* 0x008fd00000000014 */
[----:B------:R-:W-:-:S07]  /*0b70*/  DFMA R28, R28, UR14, R26 ;  /* 0x0000000e1c1c7c2b */ /* 0x000fce000800001a */
[----:B------:R0:W-:Y:S04]  /*0b80*/  STG.E.64 desc[UR6][R16.64+0x18], R28 ;  /* 0x0000181c10007986 */ /* 0x0001e8000c101b06 */
[----:B------:R-:W3:Y:S04]  /*0b90*/  LDG.E.64 R30, desc[UR6][R22.64+0x18] ;  /* 0x00001806161e7981 */ /* 0x000ee8000c1e1b00 */
[----:B------:R-:W3:Y:S01]  /*0ba0*/  LDG.E.64 R12, desc[UR6][R22.64+0x28] ;  /* 0x00002806160c7981 */ /* 0x000ee2000c1e1b00 */
[----:B------:R-:W1:Y:S01]  /*0bb0*/  MUFU.RCP64H R19, UR16 ;  /* 0x0000001000137d08 */ /* 0x000e620008001800 */
[----:B------:R-:W-:Y:S01]  /*0bc0*/  MOV R18, 0x1 ;  /* 0x0000000100127802 */ /* 0x000fe20000000f00 */
[----:B---3--:R-:W-:-:S08]  /*0bd0*/  DADD R12, R30, R12 ;  /* 0x000000001e0c7229 */ /* 0x008fd0000000000c */
[----:B------:R-:W-:Y:S02]  /*0be0*/  DFMA R14, R12, UR12, R28 ;  /* 0x0000000c0c0e7c2b */ /* 0x000fe4000800001c */
[----:B------:R-:W1:Y:S05]  /*0bf0*/  LDC.64 R12, c[0x0][0x3b0] ;  /* 0x0000ec00ff0c7b82 */ /* 0x000e6a0000000a00 */
[----:B------:R3:W-:Y:S04]  /*0c00*/  STG.E.64 desc[UR6][R16.64+0x18], R14 ;  /* 0x0000180e10007986 */ /* 0x0007e8000c101b06 */
[----:B------:R-:W4:Y:S01]  /*0c10*/  LDG.E.64 R24, desc[UR6][R24.64+0x18] ;  /* 0x0000180618187981 */ /* 0x000f22000c1e1b00 */
[----:B------:R-:W-:Y:S01]  /*0c20*/  BSSY.RECONVERGENT B0, `(.L_x_37) ;  /* 0x0000011000007945 */ /* 0x000fe20003800200 */
[----:B-1----:R-:W-:-:S08]  /*0c30*/  DFMA R20, R18, -R12, 1 ;  /* 0x3ff000001214742b */ /* 0x002fd0000000080c */
[----:B------:R-:W-:-:S08]  /*0c40*/  DFMA R20, R20, R20, R20 ;  /* 0x000000141414722b */ /* 0x000fd00000000014 */
[----:B------:R-:W-:-:S08]  /*0c50*/  DFMA R20, R18, R20, R18 ;  /* 0x000000141214722b */ /* 0x000fd00000000012 */
[----:B------:R-:W-:-:S08]  /*0c60*/  DFMA R22, R20, -R12, 1 ;  /* 0x3ff000001416742b */ /* 0x000fd0000000080c */
[----:B------:R-:W-:Y:S02]  /*0c70*/  DFMA R22, R20, R22, R20 ;  /* 0x000000161416722b */ /* 0x000fe40000000014 */
[----:B----4-:R-:W-:-:S08]  /*0c80*/  DMUL R18, R10, R24 ;  /* 0x000000180a127228 */ /* 0x010fd00000000000 */
[----:B0-----:R-:W-:-:S08]  /*0c90*/  DFMA R28, R18, UR10, R14 ;  /* 0x0000000a121c7c2b */ /* 0x001fd0000800000e */
[----:B------:R-:W-:Y:S02]  /*0ca0*/  DMUL R44, R22, R28 ;  /* 0x0000001c162c7228 */ /* 0x000fe40000000000 */
[----:B------:R-:W-:-:S06]  /*0cb0*/  FSETP.GEU.AND P1, PT, |R29|, 6.5827683646048100446e-37, PT ;  /* 0x036000001d00780b */ /* 0x000fcc0003f2e200 */
[----:B------:R-:W-:-:S08]  /*0cc0*/  DFMA R12, R44, -R12, R28 ;  /* 0x8000000c2c0c722b */ /* 0x000fd0000000001c */
[----:B------:R-:W-:-:S10]  /*0cd0*/  DFMA R44, R22, R12, R44 ;  /* 0x0000000c162c722b */ /* 0x000fd4000000002c */
[----:B------:R-:W-:-:S05]  /*0ce0*/  FFMA R0, RZ, UR16, R45 ;  /* 0x00000010ff007c23 */ /* 0x000fca000800002d */
[----:B------:R-:W-:-:S13]  /*0cf0*/  FSETP.GT.AND P0, PT, |R0|, 1.469367938527859385e-39, PT ;  /* 0x001000000000780b */ /* 0x000fda0003f04200 */
[----:B---3--:R-:W-:Y:S05]  /*0d00*/  @P0 BRA P1, `(.L_x_38) ;  /* 0x0000000000080947 */ /* 0x008fea0000800000 */
[----:B------:R-:W-:-:S07]  /*0d10*/  MOV R0, 0xd30 ;  /* 0x00000d3000007802 */ /* 0x000fce0000000f00 */
[----:B--2---:R-:W-:Y:S05]  /*0d20*/  CALL.REL.NOINC `($__internal_1_$__cuda_sm20_div_rn_f64_full) ;  /* 0x0000000800cc7944 */ /* 0x004fea0003c00000 */
.L_x_38:
[----:B------:R-:W-:Y:S05]  /*0d30*/  BSYNC.RECONVERGENT B0 ;  /* 0x0000000000007941 */ /* 0x000fea0003800200 */
.L_x_37:
[----:B------:R4:W-:Y:S01]  /*0d40*/  STG.E.64 desc[UR6][R16.64+0x18], R44 ;  /* 0x0000182c10007986 */ /* 0x0009e2000c101b06 */
[----:B------:R-:W-:Y:S01]  /*0d50*/  VIADD R38, R38, 0x4 ;  /* 0x0000000426267836 */ /* 0x000fe20000000000 */
[----:B------:R-:W-:Y:S01]  /*0d60*/  UIADD3 UR4, UPT, UPT, UR4, 0x4, URZ ;  /* 0x0000000404047890 */ /* 0x000fe2000fffe0ff */
[----:B------:R-:W-:Y:S01]  /*0d70*/  VIADD R37, R37, 0x4 ;  /* 0x0000000425257836 */ /* 0x000fe20000000000 */
[----:B------:R-:W-:Y:S01]  /*0d80*/  IADD3 R7, PT, PT, R7, 0x4, RZ ;  /* 0x0000000407077810 */ /* 0x000fe20007ffe0ff */
[----:B------:R-:W-:Y:S01]  /*0d90*/  VIADD R36, R36, 0x4 ;  /* 0x0000000424247836 */ /* 0x000fe20000000000 */
[----:B------:R-:W-:Y:S01]  /*0da0*/  ISETP.NE.AND P0, PT, R38, RZ, PT ;  /* 0x000000ff2600720c */ /* 0x000fe20003f05270 */
[----:B------:R-:W-:Y:S02]  /*0db0*/  VIADD R9, R9, 0x4 ;  /* 0x0000000409097836 */ /* 0x000fe40000000000 */
[----:B------:R-:W-:-:S10]  /*0dc0*/  VIADD R8, R8, 0x4 ;  /* 0x0000000408087836 */ /* 0x000fd40000000000 */
[----:B----4-:R-:W-:Y:S05]  /*0dd0*/  @P0 BRA `(.L_x_39) ;  /* 0xfffffff400400947 */ /* 0x010fea000383ffff */
[----:B------:R-:W-:-:S12]  /*0de0*/  UIADD3 UR4, UPT, UPT, UR4, 0x1, URZ ;  /* 0x0000000104047890 */ /* 0x000fd8000fffe0ff */
.L_x_30:
[----:B------:R-:W0:Y:S02]  /*0df0*/  LDC R7, c[0x0][0x388] ;  /* 0x0000e200ff077b82 */ /* 0x000e240000000800 */
[----:B0-----:R-:W-:-:S05]  /*0e00*/  VIADD R0, R7, 0xfffffffe ;  /* 0xfffffffe07007836 */ /* 0x001fca0000000000 */
[----:B------:R-:W-:-:S13]  /*0e10*/  LOP3.LUT P0, R0, R0, 0x3, RZ, 0xc0, !PT ;  /* 0x0000000300007812 */ /* 0x000fda000780c0ff */
[----:B------:R-:W-:Y:S05]  /*0e20*/  @!P0 EXIT ;  /* 0x000000000000894d */ /* 0x000fea0003800000 */
[----:B------:R-:W-:-:S13]  /*0e30*/  ISETP.NE.AND P0, PT, R0, 0x1, PT ;  /* 0x000000010000780c */ /* 0x000fda0003f05270 */
[----:B------:R-:W-:Y:S05]  /*0e40*/  @!P0 BRA `(.L_x_40) ;  /* 0x00000004008c8947 */ /* 0x000fea0003800000 */
[----:B------:R-:W0:Y:S01]  /*0e50*/  LDC.64 R8, c[0x0][0x3c8] ;  /* 0x0000f200ff087b82 */ /* 0x000e220000000a00 */
[----:B------:R-:W-:Y:S01]  /*0e60*/  IADD3 R23, PT, PT, R2, UR4, RZ ;  /* 0x0000000402177c10 */ /* 0x000fe2000fffe0ff */
[----:B------:R-:W-:Y:S01]  /*0e70*/  VIADD R21, R4, UR4 ;  /* 0x0000000404157c36 */ /* 0x000fe20008000000 */
[----:B------:R-:W1:Y:S05]  /*0e80*/  LDCU.128 UR8, c[0x0][0x3a0] ;  /* 0x00007400ff0877ac */ /* 0x000e6a0008000c00 */
[----:B------:R-:W3:Y:S01]  /*0e90*/  LDC.64 R18, c[0x0][0x3d0] ;  /* 0x0000f400ff127b82 */ /* 0x000ee20000000a00 */
[----:B------:R-:W-:Y:S01]  /*0ea0*/  IADD3 R17, PT, PT, R6, UR4, RZ ;  /* 0x0000000406117c10 */ /* 0x000fe2000fffe0ff */
[----:B------:R-:W4:Y:S01]  /*0eb0*/  LDCU.128 UR12, c[0x0][0x390] ;  /* 0x00007200ff0c77ac */ /* 0x000f220008000c00 */
[----:B0-----:R-:W-:-:S04]  /*0ec0*/  IMAD.WIDE R22, R23, 0x8, R8 ;  /* 0x0000000817167825 */ /* 0x001fc800078e0208 */
[--C-:B------:R-:W-:Y:S01]  /*0ed0*/  IMAD.WIDE R20, R21, 0x8, R8.reuse ;  /* 0x0000000815147825 */ /* 0x100fe200078e0208 */
[----:B------:R-:W5:Y:S04]  /*0ee0*/  LDG.E.64 R12, desc[UR6][R22.64] ;  /* 0x00000006160c7981 */ /* 0x000f68000c1e1b00 */
[----:B------:R-:W5:Y:S01]  /*0ef0*/  LDG.E.64 R14, desc[UR6][R20.64] ;  /* 0x00000006140e7981 */ /* 0x000f62000c1e1b00 */
[----:B------:R-:W-:Y:S01]  /*0f00*/  IMAD.WIDE R16, R17, 0x8, R8 ;  /* 0x0000000811107825 */ /* 0x000fe200078e0208 */
[----:B-----5:R-:W-:-:S03]  /*0f10*/  DADD R14, R12, R14 ;  /* 0x000000000c0e7229 */ /* 0x020fc6000000000e */
[----:B------:R-:W-:-:S04]  /*0f20*/  VIADD R12, R5, UR4 ;  /* 0x00000004050c7c36 */ /* 0x000fc80008000000 */
[C---:B------:R-:W-:Y:S01]  /*0f30*/  IMAD.IADD R7, R12.reuse, 0x1, R7 ;  /* 0x000000010c077824 */ /* 0x040fe200078e0207 */
[----:B-1----:R-:W-:Y:S01]  /*0f40*/  DMUL R24, R14, UR8 ;  /* 0x000000080e187c28 */ /* 0x002fe20008000000 */
[C---:B---3--:R-:W-:Y:S01]  /*0f50*/  IMAD.WIDE R18, R12.reuse, 0x8, R18 ;  /* 0x000000080c127825 */ /* 0x048fe200078e0212 */
[----:B------:R-:W0:Y:S03]  /*0f60*/  LDCU UR8, c[0x0][0x3b4] ;  /* 0x00007680ff0877ac */ /* 0x000e260008000800 */
[----:B------:R-:W-:Y:S02]  /*0f70*/  IMAD.WIDE R14, R7, 0x8, R8 ;  /* 0x00000008070e7825 */ /* 0x000fe400078e0208 */
[----:B------:R1:W-:Y:S04]  /*0f80*/  STG.E.64 desc[UR6][R18.64], R24 ;  /* 0x0000001812007986 */ /* 0x0003e8000c101b06 */
[----:B------:R-:W3:Y:S04]  /*0f90*/  LDG.E.64 R28, desc[UR6][R14.64] ;  /* 0x000000060e1c7981 */ /* 0x000ee8000c1e1b00 */
[----:B------:R-:W3:Y:S01]  /*0fa0*/  LDG.E.64 R26, desc[UR6][R16.64] ;  /* 0x00000006101a7981 */ /* 0x000ee2000c1e1b00 */
[----:B------:R-:W-:-:S04]  /*0fb0*/  VIADD R7, R12, 0xffffffff ;  /* 0xffffffff0c077836 */ /* 0x000fc80000000000 */
[----:B------:R-:W-:Y:S01]  /*0fc0*/  IMAD.WIDE R8, R7, 0x8, R8 ;  /* 0x0000000807087825 */ /* 0x000fe200078e0208 */
[----:B---3--:R-:W-:-:S08]  /*0fd0*/  DADD R26, R26, R28 ;  /* 0x000000001a1a7229 */ /* 0x008fd0000000001c */
[----:B----4-:R-:W-:Y:S01]  /*0fe0*/  DFMA R28, R26, UR14, R24 ;  /* 0x0000000e1a1c7c2b */ /* 0x010fe20008000018 */
[----:B-1----:R-:W1:Y:S06]  /*0ff0*/  LDC.64 R24, c[0x0][0x3c0] ;  /* 0x0000f000ff187b82 */ /* 0x002e6c0000000a00 */
[----:B------:R0:W-:Y:S04]  /*1000*/  STG.E.64 desc[UR6][R18.64], R28 ;  /* 0x0000001c12007986 */ /* 0x0001e8000c101b06 */
[----:B------:R-:W3:Y:S04]  /*1010*/  LDG.E.64 R26, desc[UR6][R8.64] ;  /* 0x00000006081a7981 */ /* 0x000ee8000c1e1b00 */
[----:B------:R-:W3:Y:S01]  /*1020*/  LDG.E.64 R30, desc[UR6][R8.64+0x10] ;  /* 0x00001006081e7981 */ /* 0x000ee2000c1e1b00 */
[----:B-1----:R-:W-:-:S02]  /*1030*/  IMAD.WIDE R12, R12, 0x8, R24 ;  /* 0x000000080c0c7825 */ /* 0x002fc400078e0218 */
[----:B------:R-:W1:Y:S01]  /*1040*/  LDC.64 R24, c[0x0][0x3b0] ;  /* 0x0000ec00ff187b82 */ /* 0x000e620000000a00 */
[----:B---3--:R-:W-:-:S08]  /*1050*/  DADD R26, R26, R30 ;  /* 0x000000001a1a7229 */ /* 0x008fd0000000001e */
[----:B------:R-:W-:-:S07]  /*1060*/  DFMA R26, R26, UR12, R28 ;  /* 0x0000000c1a1a7c2b */ /* 0x000fce000800001c */
[----:B------:R3:W-:Y:S04]  /*1070*/  STG.E.64 desc[UR6][R18.64], R26 ;  /* 0x0000001a12007986 */ /* 0x0007e8000c101b06 */
[----:B------:R-:W4:Y:S01]  /*1080*/  LDG.E.64 R30, desc[UR6][R12.64] ;  /* 0x000000060c1e7981 */ /* 0x000f22000c1e1b00 */
[----:B0-----:R-:W1:Y:S01]  /*1090*/  MUFU.RCP64H R29, UR8 ;  /* 0x00000008001d7d08 */ /* 0x001e620008001800 */
[----:B------:R-:W-:Y:S01]  /*10a0*/  IMAD.MOV.U32 R28, RZ, RZ, 0x1 ;  /* 0x00000001ff1c7424 */ /* 0x000fe200078e00ff */
[----:B------:R-:W-:Y:S05]  /*10b0*/  BSSY.RECONVERGENT B0, `(.L_x_41) ;  /* 0x0000011000007945 */ /* 0x000fea0003800200 */
[----:B-1----:R-:W-:-:S08]  /*10c0*/  DFMA R32, R28, -R24, 1 ;  /* 0x3ff000001c20742b */ /* 0x002fd00000000818 */
[----:B------:R-:W-:-:S08]  /*10d0*/  DFMA R32, R32, R32, R32 ;  /* 0x000000202020722b */ /* 0x000fd00000000020 */
[----:B------:R-:W-:-:S08]  /*10e0*/  DFMA R32, R28, R32, R28 ;  /* 0x000000201c20722b */ /* 0x000fd0000000001c */
[----:B------:R-:W-:-:S08]  /*10f0*/  DFMA R28, R32, -R24, 1 ;  /* 0x3ff00000201c742b */ /* 0x000fd00000000818 */
[----:B------:R-:W-:Y:S02]  /*1100*/  DFMA R32, R32, R28, R32 ;  /* 0x0000001c2020722b */ /* 0x000fe40000000020 */
[----:B----4-:R-:W-:-:S08]  /*1110*/  DMUL R30, R10, R30 ;  /* 0x0000001e0a1e7228 */ /* 0x010fd00000000000 */
[----:B------:R-:W-:-:S08]  /*1120*/  DFMA R28, R30, UR10, R26 ;  /* 0x0000000a1e1c7c2b */ /* 0x000fd0000800001a */
        /* <DEDUP_REMOVED lines=9> */
.L_x_42:
[----:B------:R-:W-:Y:S05]  /*11c0*/  BSYNC.RECONVERGENT B0 ;  /* 0x0000000000007941 */ /* 0x000fea0003800200 */
.L_x_41:
[----:B------:R0:W-:Y:S01]  /*11d0*/  STG.E.64 desc[UR6][R18.64], R44 ;  /* 0x0000002c12007986 */ /* 0x0001e2000c101b06 */
[----:B------:R-:W1:Y:S03]  /*11e0*/  LDCU.128 UR8, c[0x0][0x3a0] ;  /* 0x00007400ff0877ac */ /* 0x000e660008000c00 */
[----:B------:R-:W3:Y:S01]  /*11f0*/  LDG.E.64 R22, desc[UR6][R22.64+0x8] ;  /* 0x0000080616167981 */ /* 0x000ee2000c1e1b00 */
[----:B------:R-:W4:Y:S03]  /*1200*/  LDCU.128 UR12, c[0x0][0x390] ;  /* 0x00007200ff0c77ac */ /* 0x000f260008000c00 */
[----:B------:R-:W3:Y:S02]  /*1210*/  LDG.E.64 R20, desc[UR6][R20.64+0x8] ;  /* 0x0000080614147981 */ /* 0x000ee4000c1e1b00 */
[----:B---3--:R-:W-:-:S08]  /*1220*/  DADD R24, R22, R20 ;  /* 0x0000000016187229 */ /* 0x008fd00000000014 */
[----:B-1----:R-:W-:Y:S01]  /*1230*/  DMUL R24, R24, UR8 ;  /* 0x0000000818187c28 */ /* 0x002fe20008000000 */
[----:B------:R-:W1:Y:S06]  /*1240*/  LDCU UR8, c[0x0][0x3b4] ;  /* 0x00007680ff0877ac */ /* 0x000e6c0008000800 */
[----:B------:R3:W-:Y:S04]  /*1250*/  STG.E.64 desc[UR6][R18.64+0x8], R24 ;  /* 0x0000081812007986 */ /* 0x0007e8000c101b06 */
[----:B------:R-:W5:Y:S04]  /*1260*/  LDG.E.64 R16, desc[UR6][R16.64+0x8] ;  /* 0x0000080610107981 */ /* 0x000f68000c1e1b00 */
[----:B------:R-:W5:Y:S02]  /*1270*/  LDG.E.64 R14, desc[UR6][R14.64+0x8] ;  /* 0x000008060e0e7981 */ /* 0x000f64000c1e1b00 */
[----:B-----5:R-:W-:Y:S01]  /*1280*/  DADD R26, R16, R14 ;  /* 0x00000000101a7229 */ /* 0x020fe2000000000e */
[----:B------:R-:W5:Y:S07]  /*1290*/  LDC.64 R16, c[0x0][0x3b0] ;  /* 0x0000ec00ff107b82 */ /* 0x000f6e0000000a00 */
[----:B----4-:R-:W-:-:S07]  /*12a0*/  DFMA R26, R26, UR14, R24 ;  /* 0x0000000e1a1a7c2b */ /* 0x010fce0008000018 */
[----:B------:R3:W-:Y:S04]  /*12b0*/  STG.E.64 desc[UR6][R18.64+0x8], R26 ;  /* 0x0000081a12007986 */ /* 0x0007e8000c101b06 */
[----:B------:R-:W4:Y:S04]  /*12c0*/  LDG.E.64 R20, desc[UR6][R8.64+0x8] ;  /* 0x0000080608147981 */ /* 0x000f28000c1e1b00 */
[----:B------:R-:W4:Y:S01]  /*12d0*/  LDG.E.64 R22, desc[UR6][R8.64+0x18] ;  /* 0x0000180608167981 */ /* 0x000f22000c1e1b00 */
[----:B-1----:R-:W5:Y:S01]  /*12e0*/  MUFU.RCP64H R15, UR8 ;  /* 0x00000008000f7d08 */ /* 0x002f620008001800 */
[----:B------:R-:W-:Y:S01]  /*12f0*/  IMAD.MOV.U32 R14, RZ, RZ, 0x1 ;  /* 0x00000001ff0e7424 */ /* 0x000fe200078e00ff */
[----:B----4-:R-:W-:-:S08]  /*1300*/  DADD R20, R20, R22 ;  /* 0x0000000014147229 */ /* 0x010fd00000000016 */
[----:B------:R-:W-:-:S07]  /*1310*/  DFMA R20, R20, UR12, R26 ;  /* 0x0000000c14147c2b */ /* 0x000fce000800001a */
[----:B------:R3:W-:Y:S04]  /*1320*/  STG.E.64 desc[UR6][R18.64+0x8], R20 ;  /* 0x0000081412007986 */ /* 0x0007e8000c101b06 */
[----:B------:R-:W4:Y:S01]  /*1330*/  LDG.E.64 R12, desc[UR6][R12.64+0x8] ;  /* 0x000008060c0c7981 */ /* 0x000f22000c1e1b00 */
[----:B-----5:R-:W-:Y:S01]  /*1340*/  DFMA R22, R14, -R16, 1 ;  /* 0x3ff000000e16742b */ /* 0x020fe20000000810 */
[----:B------:R-:W-:Y:S01]  /*1350*/  UIADD3 UR4, UPT, UPT, UR4, 0x2, URZ ;  /* 0x0000000204047890 */ /* 0x000fe2000fffe0ff */
[----:B------:R-:W-:Y:S06]  /*1360*/  BSSY.RECONVERGENT B0, `(.L_x_43) ;  /* 0x0000010000007945 */ /* 0x000fec0003800200 */
[----:B------:R-:W-:-:S08]  /*1370*/  DFMA R22, R22, R22, R22 ;  /* 0x000000161616722b */ /* 0x000fd00000000016 */
[----:B------:R-:W-:-:S08]  /*1380*/  DFMA R22, R14, R22, R14 ;  /* 0x000000160e16722b */ /* 0x000fd0000000000e */
[----:B------:R-:W-:-:S08]  /*1390*/  DFMA R14, R22, -R16, 1 ;  /* 0x3ff00000160e742b */ /* 0x000fd00000000810 */
[----:B------:R-:W-:Y:S02]  /*13a0*/  DFMA R14, R22, R14, R22 ;  /* 0x0000000e160e722b */ /* 0x000fe40000000016 */
[----:B----4-:R-:W-:-:S08]  /*13b0*/  DMUL R8, R10, R12 ;  /* 0x0000000c0a087228 */ /* 0x010fd00000000000 */
[----:B------:R-:W-:-:S08]  /*13c0*/  DFMA R28, R8, UR10, R20 ;  /* 0x0000000a081c7c2b */ /* 0x000fd00008000014 */
[----:B0-----:R-:W-:Y:S02]  /*13d0*/  DMUL R44, R14, R28 ;  /* 0x0000001c0e2c7228 */ /* 0x001fe40000000000 */
        /* <DEDUP_REMOVED lines=8> */
.L_x_44:
[----:B------:R-:W-:Y:S05]  /*1460*/  BSYNC.RECONVERGENT B0 ;  /* 0x0000000000007941 */ /* 0x000fea0003800200 */
.L_x_43:
[----:B------:R0:W-:Y:S02]  /*1470*/  STG.E.64 desc[UR6][R18.64+0x8], R44 ;  /* 0x0000082c12007986 */ /* 0x0001e4000c101b06 */
.L_x_40:
[----:B------:R-:W1:Y:S02]  /*1480*/  LDC R0, c[0x0][0x388] ;  /* 0x0000e200ff007b82 */ /* 0x000e640000000800 */
[----:B-1----:R-:W-:-:S04]  /*1490*/  LOP3.LUT R7, R0, 0x1, RZ, 0xc0, !PT ;  /* 0x0000000100077812 */ /* 0x002fc800078ec0ff */
[----:B------:R-:W-:-:S13]  /*14a0*/  ISETP.NE.U32.AND P0, PT, R7, 0x1, PT ;  /* 0x000000010700780c */ /* 0x000fda0003f05070 */
[----:B------:R-:W-:Y:S05]  /*14b0*/  @P0 EXIT ;  /* 0x000000000000094d */ /* 0x000fea0003800000 */
[----:B------:R-:W1:Y:S01]  /*14c0*/  LDC.64 R8, c[0x0][0x3c8] ;  /* 0x0000f200ff087b82 */ /* 0x000e620000000a00 */
[----:B------:R-:W-:Y:S01]  /*14d0*/  IADD3 R13, PT, PT, R2, UR4, RZ ;  /* 0x00000004020d7c10 */ /* 0x000fe2000fffe0ff */
[----:B------:R-:W-:Y:S01]  /*14e0*/  VIADD R15, R4, UR4 ;  /* 0x00000004040f7c36 */ /* 0x000fe20008000000 */
[----:B------:R-:W3:Y:S05]  /*14f0*/  LDCU.128 UR8, c[0x0][0x3a0] ;  /* 0x00007400ff0877ac */ /* 0x000eea0008000c00 */
[----:B0-----:R-:W0:Y:S01]  /*1500*/  LDC.64 R18, c[0x0][0x3d0] ;  /* 0x0000f400ff127b82 */ /* 0x001e220000000a00 */
[----:B------:R-:W-:Y:S01]  /*1510*/  VIADD R23, R5, UR4 ;  /* 0x0000000405177c36 */ /* 0x000fe20008000000 */
[----:B------:R-:W-:Y:S01]  /*1520*/  IADD3 R7, PT, PT, R6, UR4, RZ ;  /* 0x0000000406077c10 */ /* 0x000fe2000fffe0ff */
[----:B------:R-:W4:Y:S01]  /*1530*/  LDCU.128 UR12, c[0x0][0x390] ;  /* 0x00007200ff0c77ac */ /* 0x000f220008000c00 */
[----:B-1----:R-:W-:-:S04]  /*1540*/  IMAD.WIDE R12, R13, 0x8, R8 ;  /* 0x000000080d0c7825 */ /* 0x002fc800078e0208 */
[----:B------:R-:W-:Y:S02]  /*1550*/  IMAD.WIDE R14, R15, 0x8, R8 ;  /* 0x000000080f0e7825 */ /* 0x000fe400078e0208 */
[----:B------:R-:W5:Y:S04]  /*1560*/  LDG.E.64 R12, desc[UR6][R12.64] ;  /* 0x000000060c0c7981 */ /* 0x000f68000c1e1b00 */
[----:B------:R-:W5:Y:S01]  /*1570*/  LDG.E.64 R14, desc[UR6][R14.64] ;  /* 0x000000060e0e7981 */ /* 0x000f62000c1e1b00 */
[C---:B------:R-:W-:Y:S02]  /*1580*/  IMAD.IADD R21, R23.reuse, 0x1, R0 ;  /* 0x0000000117157824 */ /* 0x040fe400078e0200 */
[----:B0-----:R-:W-:-:S04]  /*1590*/  IMAD.WIDE R4, R23, 0x8, R18 ;  /* 0x0000000817047825 */ /* 0x001fc800078e0212 */
[----:B------:R-:W-:Y:S01]  /*15a0*/  IMAD.WIDE R6, R7, 0x8, R8 ;  /* 0x0000000807067825 */ /* 0x000fe200078e0208 */
[----:B-----5:R-:W-:-:S03]  /*15b0*/  DADD R16, R12, R14 ;  /* 0x000000000c107229 */ /* 0x020fc6000000000e */
[----:B------:R-:W-:-:S05]  /*15c0*/  IMAD.WIDE R12, R21, 0x8, R8 ;  /* 0x00000008150c7825 */ /* 0x000fca00078e0208 */
[----:B---3--:R-:W-:Y:S01]  /*15d0*/  DMUL R16, R16, UR8 ;  /* 0x0000000810107c28 */ /* 0x008fe20008000000 */
[----:B------:R-:W-:Y:S01]  /*15e0*/  VIADD R19, R23, 0xffffffff ;  /* 0xffffffff17137836 */ /* 0x000fe20000000000 */
[----:B------:R-:W0:Y:S05]  /*15f0*/  LDCU UR8, c[0x0][0x3b4] ;  /* 0x00007680ff0877ac */ /* 0x000e2a0008000800 */
[----:B------:R1:W-:Y:S04]  /*1600*/  STG.E.64 desc[UR6][R4.64], R16 ;  /* 0x0000001004007986 */ /* 0x0003e8000c101b06 */
[----:B------:R-:W3:Y:S04]  /*1610*/  LDG.E.64 R6, desc[UR6][R6.64] ;  /* 0x0000000606067981 */ /* 0x000ee8000c1e1b00 */
[----:B------:R-:W3:Y:S01]  /*1620*/  LDG.E.64 R12, desc[UR6][R12.64] ;  /* 0x000000060c0c7981 */ /* 0x000ee2000c1e1b00 */
[----:B------:R-:W-:Y:S01]  /*1630*/  IMAD.WIDE R8, R19, 0x8, R8 ;  /* 0x0000000813087825 */ /* 0x000fe200078e0208 */
[----:B---3--:R-:W-:-:S08]  /*1640*/  DADD R14, R6, R12 ;  /* 0x00000000060e7229 */ /* 0x008fd0000000000c */
[----:B----4-:R-:W-:Y:S01]  /*1650*/  DFMA R14, R14, UR14, R16 ;  /* 0x0000000e0e0e7c2b */ /* 0x010fe20008000010 */
[----:B-1----:R-:W1:Y:S06]  /*1660*/  LDC.64 R16, c[0x0][0x3c0] ;  /* 0x0000f000ff107b82 */ /* 0x002e6c0000000a00 */
[----:B------:R3:W-:Y:S04]  /*1670*/  STG.E.64 desc[UR6][R4.64], R14 ;  /* 0x0000000e04007986 */ /* 0x0007e8000c101b06 */
[----:B------:R-:W4:Y:S04]  /*1680*/  LDG.E.64 R18, desc[UR6][R8.64] ;  /* 0x0000000608127981 */ /* 0x000f28000c1e1b00 */
[----:B------:R-:W4:Y:S01]  /*1690*/  LDG.E.64 R20, desc[UR6][R8.64+0x10] ;  /* 0x0000100608147981 */ /* 0x000f22000c1e1b00 */
[----:B-1----:R-:W-:-:S02]  /*16a0*/  IMAD.WIDE R6, R23, 0x8, R16 ;  /* 0x0000000817067825 */ /* 0x002fc400078e0210 */
[----:B------:R-:W1:Y:S01]  /*16b0*/  LDC.64 R16, c[0x0][0x3b0] ;  /* 0x0000ec00ff107b82 */ /* 0x000e620000000a00 */
[----:B0-----:R-:W1:Y:S01]  /*16c0*/  MUFU.RCP64H R13, UR8 ;  /* 0x00000008000d7d08 */ /* 0x001e620008001800 */
[----:B----4-:R-:W-:-:S08]  /*16d0*/  DADD R18, R18, R20 ;  /* 0x0000000012127229 */ /* 0x010fd00000000014 */
[----:B------:R-:W-:-:S07]  /*16e0*/  DFMA R18, R18, UR12, R14 ;  /* 0x0000000c12127c2b */ /* 0x000fce000800000e */
[----:B------:R3:W-:Y:S04]  /*16f0*/  STG.E.64 desc[UR6][R4.64], R18 ;  /* 0x0000001204007986 */ /* 0x0007e8000c101b06 */
[----:B------:R-:W4:Y:S01]  /*1700*/  LDG.E.64 R6, desc[UR6][R6.64] ;  /* 0x0000000606067981 */ /* 0x000f22000c1e1b00 */
[----:B------:R-:W-:Y:S01]  /*1710*/  MOV R12, 0x1 ;  /* 0x00000001000c7802 */ /* 0x000fe20000000f00 */
        /* <DEDUP_REMOVED lines=17> */
.L_x_46:
[----:B------:R-:W-:Y:S05]  /*1830*/  BSYNC.RECONVERGENT B0 ;  /* 0x0000000000007941 */ /* 0x000fea0003800200 */
.L_x_45:
[----:B------:R-:W-:Y:S01]  /*1840*/  STG.E.64 desc[UR6][R4.64], R44 ;  /* 0x0000002c04007986 */ /* 0x000fe2000c101b06 */
[----:B------:R-:W-:Y:S05]  /*1850*/  EXIT ;  /* 0x000000000000794d */ /* 0x000fea0003800000 */
        .weak           $__internal_1_$__cuda_sm20_div_rn_f64_full
        .type           $__internal_1_$__cuda_sm20_div_rn_f64_full,@function
        .size           $__internal_1_$__cuda_sm20_div_rn_f64_full,(.L_x_78 - $__internal_1_$__cuda_sm20_div_rn_f64_full)
$__internal_1_$__cuda_sm20_div_rn_f64_full:
[C---:B------:R-:W-:Y:S01]  /*1860*/  FSETP.GEU.AND P0, PT, |R3|.reuse, 1.469367938527859385e-39, PT ;  /* 0x001000000300780b */ /* 0x040fe20003f0e200 */
[----:B------:R-:W-:Y:S01]  /*1870*/  IMAD.U32 R30, RZ, RZ, UR5 ;  /* 0x00000005ff1e7e24 */ /* 0x000fe2000f8e00ff */
[----:B------:R-:W-:Y:S01]  /*1880*/  MOV R31, R3 ;  /* 0x00000003001f7202 */ /* 0x000fe20000000f00 */
[----:B------:R-:W-:Y:S01]  /*1890*/  IMAD.U32 R26, RZ, RZ, UR5 ;  /* 0x00000005ff1a7e24 */ /* 0x000fe2000f8e00ff */
[----:B------:R-:W-:Y:S01]  /*18a0*/  LOP3.LUT R27, R3, 0x800fffff, RZ, 0xc0, !PT ;  /* 0x800fffff031b7812 */ /* 0x000fe200078ec0ff */
[----:B------:R-:W-:Y:S01]  /*18b0*/  IMAD.MOV.U32 R34, RZ, RZ, 0x1 ;  /* 0x00000001ff227424 */ /* 0x000fe200078e00ff */
[----:B------:R-:W-:Y:S01]  /*18c0*/  FSETP.GEU.AND P2, PT, |R29|, 1.469367938527859385e-39, PT ;  /* 0x001000001d00780b */ /* 0x000fe20003f4e200 */
[----:B------:R-:W-:Y:S01]  /*18d0*/  IMAD.MOV.U32 R39, RZ, RZ, 0x1ca00000 ;  /* 0x1ca00000ff277424 */ /* 0x000fe200078e00ff */
[----:B------:R-:W-:Y:S01]  /*18e0*/  LOP3.LUT R27, R27, 0x3ff00000, RZ, 0xfc, !PT ;  /* 0x3ff000001b1b7812 */ /* 0x000fe200078efcff */
[----:B------:R-:W-:Y:S01]  /*18f0*/  BSSY.RECONVERGENT B1, `(.L_x_47) ;  /* 0x0000053000017945 */ /* 0x000fe20003800200 */
[----:B------:R-:W-:-:S02]  /*1900*/  LOP3.LUT R40, R29, 0x7ff00000, RZ, 0xc0, !PT ;  /* 0x7ff000001d287812 */ /* 0x000fc400078ec0ff */
[----:B------:R-:W-:Y:S01]  /*1910*/  LOP3.LUT R42, R3, 0x7ff00000, RZ, 0xc0, !PT ;  /* 0x7ff00000032a7812 */ /* 0x000fe200078ec0ff */
[----:B------:R-:W-:Y:S02]  /*1920*/  @!P0 DMUL R26, R30, 8.98846567431157953865e+307 ;  /* 0x7fe000001e1a8828 */ /* 0x000fe40000000000 */
[----:B------:R-:W-:Y:S01]  /*1930*/  IMAD.MOV.U32 R41, RZ, RZ, R40 ;  /* 0x000000ffff297224 */ /* 0x000fe200078e0028 */
[----:B------:R-:W-:-:S03]  /*1940*/  ISETP.GE.U32.AND P1, PT, R40, R42, PT ;  /* 0x0000002a2800720c */ /* 0x000fc60003f26070 */
[----:B------:R-:W0:Y:S01]  /*1950*/  MUFU.RCP64H R35, R27 ;  /* 0x0000001b00237308 */ /* 0x000e220000001800 */
[----:B------:R-:W-:-:S03]  /*1960*/  @!P2 LOP3.LUT R31, R31, 0x7ff00000, RZ, 0xc0, !PT ;  /* 0x7ff000001f1fa812 */ /* 0x000fc600078ec0ff */
[----:B------:R-:W-:Y:S02]  /*1970*/  @!P0 LOP3.LUT R42, R27, 0x7ff00000, RZ, 0xc0, !PT ;  /* 0x7ff000001b2a8812 */ /* 0x000fe400078ec0ff */
[----:B------:R-:W-:Y:S02]  /*1980*/  @!P2 ISETP.GE.U32.AND P3, PT, R40, R31, PT ;  /* 0x0000001f2800a20c */ /* 0x000fe40003f66070 */
[----:B------:R-:W-:-:S04]  /*1990*/  SEL R31, R39, 0x63400000, !P1 ;  /* 0x63400000271f7807 */ /* 0x000fc80004800000 */
[----:B------:R-:W-:Y:S01]  /*19a0*/  LOP3.LUT R31, R31, 0x800fffff, R29, 0xf8, !PT ;  /* 0x800fffff1f1f7812 */ /* 0x000fe200078ef81d */
[----:B0-----:R-:W-:-:S08]  /*19b0*/  DFMA R32, R34, -R26, 1 ;  /* 0x3ff000002220742b */ /* 0x001fd0000000081a */
[----:B------:R-:W-:-:S08]  /*19c0*/  DFMA R32, R32, R32, R32 ;  /* 0x000000202020722b */ /* 0x000fd00000000020 */
[----:B------:R-:W-:Y:S01]  /*19d0*/  DFMA R34, R34, R32, R34 ;  /* 0x000000202222722b */ /* 0x000fe20000000022 */
[----:B------:R-:W-:Y:S01]  /*19e0*/  @!P2 SEL R33, R39, 0x63400000, !P3 ;  /* 0x634000002721a807 */ /* 0x000fe20005800000 */
[----:B------:R-:W-:-:S03]  /*19f0*/  @!P2 IMAD.MOV.U32 R32, RZ, RZ, RZ ;  /* 0x000000ffff20a224 */ /* 0x000fc600078e00ff */
[----:B------:R-:W-:-:S03]  /*1a00*/  @!P2 LOP3.LUT R30, R33, 0x80000000, R29, 0xf8, !PT ;  /* 0x80000000211ea812 */ /* 0x000fc600078ef81d */
[----:B------:R-:W-:Y:S01]  /*1a10*/  DFMA R44, R34, -R26, 1 ;  /* 0x3ff00000222c742b */ /* 0x000fe2000000081a */
[----:B------:R-:W-:Y:S02]  /*1a20*/  @!P2 LOP3.LUT R33, R30, 0x100000, RZ, 0xfc, !PT ;  /* 0x001000001e21a812 */ /* 0x000fe400078efcff */
[----:B------:R-:W-:-:S05]  /*1a30*/  MOV R30, R28 ;  /* 0x0000001c001e7202 */ /* 0x000fca0000000f00 */
[----:B------:R-:W-:Y:S02]  /*1a40*/  DFMA R44, R34, R44, R34 ;  /* 0x0000002c222c722b */ /* 0x000fe40000000022 */
[----:B------:R-:W-:-:S08]  /*1a50*/  @!P2 DFMA R30, R30, 2, -R32 ;  /* 0x400000001e1ea82b */ /* 0x000fd00000000820 */
[----:B------:R-:W-:Y:S02]  /*1a60*/  DMUL R34, R44, R30 ;  /* 0x0000001e2c227228 */ /* 0x000fe40000000000 */
[----:B------:R-:W-:-:S06]  /*1a70*/  @!P2 LOP3.LUT R41, R31, 0x7ff00000, RZ, 0xc0, !PT ;  /* 0x7ff000001f29a812 */ /* 0x000fcc00078ec0ff */
[----:B------:R-:W-:-:S08]  /*1a80*/  DFMA R32, R34, -R26, R30 ;  /* 0x8000001a2220722b */ /* 0x000fd0000000001e */
[----:B------:R-:W-:Y:S01]  /*1a90*/  DFMA R32, R44, R32, R34 ;  /* 0x000000202c20722b */ /* 0x000fe20000000022 */
[----:B------:R-:W-:Y:S02]  /*1aa0*/  IADD3 R34, PT, PT, R41, -0x1, RZ ;  /* 0xffffffff29227810 */ /* 0x000fe40007ffe0ff */
[----:B------:R-:W-:Y:S02]  /*1ab0*/  MOV R35, R3 ;  /* 0x0000000300237202 */ /* 0x000fe40000000f00 */
[----:B------:R-:W-:Y:S01]  /*1ac0*/  ISETP.GT.U32.AND P0, PT, R34, 0x7feffffe, PT ;  /* 0x7feffffe2200780c */ /* 0x000fe20003f04070 */
[----:B------:R-:W-:-:S05]  /*1ad0*/  VIADD R34, R42, 0xffffffff ;  /* 0xffffffff2a227836 */ /* 0x000fca0000000000 */
[----:B------:R-:W-:Y:S01]  /*1ae0*/  ISETP.GT.U32.OR P0, PT, R34, 0x7feffffe, P0 ;  /* 0x7feffffe2200780c */ /* 0x000fe20000704470 */
[----:B------:R-:W-:-:S12]  /*1af0*/  IMAD.U32 R34, RZ, RZ, UR5 ;  /* 0x00000005ff227e24 */ /* 0x000fd8000f8e00ff */
[----:B------:R-:W-:Y:S05]  /*1b00*/  @P0 BRA `(.L_x_48) ;  /* 0x0000000000700947 */ /* 0x000fea0003800000 */
[----:B------:R-:W-:-:S04]  /*1b10*/  LOP3.LUT R29, R35, 0x7ff00000, RZ, 0xc0, !PT ;  /* 0x7ff00000231d7812 */ /* 0x000fc800078ec0ff */
[CC--:B------:R-:W-:Y:S02]  /*1b20*/  VIADDMNMX R28, R40.reuse, -R29.reuse, 0xb9600000, !PT ;  /* 0xb9600000281c7446 */ /* 0x0c0fe4000780091d */
[----:B------:R-:W-:Y:S02]  /*1b30*/  ISETP.GE.U32.AND P0, PT, R40, R29, PT ;  /* 0x0000001d2800720c */ /* 0x000fe40003f06070 */
[----:B------:R-:W-:Y:S02]  /*1b40*/  VIMNMX R28, PT, PT, R28, 0x46a00000, PT ;  /* 0x46a000001c1c7848 */ /* 0x000fe40003fe0100 */
[----:B------:R-:W-:Y:S02]  /*1b50*/  SEL R39, R39, 0x63400000, !P0 ;  /* 0x6340000027277807 */ /* 0x000fe40004000000 */
[----:B------:R-:W-:-:S03]  /*1b60*/  MOV R40, RZ ;  /* 0x000000ff00287202 */ /* 0x000fc60000000f00 */
[----:B------:R-:W-:-:S04]  /*1b70*/  IMAD.IADD R28, R28, 0x1, -R39 ;  /* 0x000000011c1c7824 */ /* 0x000fc800078e0a27 */
[----:B------:R-:W-:-:S06]  /*1b80*/  VIADD R41, R28, 0x7fe00000 ;  /* 0x7fe000001c297836 */ /* 0x000fcc0000000000 */
        /* <DEDUP_REMOVED lines=9> */
[----:B------:R-:W-:Y:S01]  /*1c20*/  IMAD.MOV R31, RZ, RZ, -R28 ;  /* 0x000000ffff1f7224 */ /* 0x000fe200078e0a1c */
[----:B------:R-:W-:Y:S02]  /*1c30*/  MOV R30, RZ ;  /* 0x000000ff001e7202 */ /* 0x000fe40000000f00 */
[----:B------:R-:W-:-:S04]  /*1c40*/  IADD3 R28, PT, PT, -R28, -0x43300000, RZ ;  /* 0xbcd000001c1c7810 */ /* 0x000fc80007ffe1ff */
[----:B------:R-:W-:Y:S02]  /*1c50*/  DFMA R30, R44, -R30, R32 ;  /* 0x8000001e2c1e722b */ /* 0x000fe40000000020 */
[----:B------:R-:W-:-:S08]  /*1c60*/  DMUL.RP R32, R32, R40 ;  /* 0x0000002820207228 */ /* 0x000fd00000008000 */
[----:B------:R-:W-:Y:S02]  /*1c70*/  FSETP.NEU.AND P0, PT, |R31|, R28, PT ;  /* 0x0000001c1f00720b */ /* 0x000fe40003f0d200 */
[----:B------:R-:W-:Y:S02]  /*1c80*/  LOP3.LUT R26, R33, R26, RZ, 0x3c, !PT ;  /* 0x0000001a211a7212 */ /* 0x000fe400078e3cff */
[----:B------:R-:W-:Y:S02]  /*1c90*/  FSEL R28, R32, R44, !P0 ;  /* 0x0000002c201c7208 */ /* 0x000fe40004000000 */
[----:B------:R-:W-:-:S03]  /*1ca0*/  FSEL R45, R26, R45, !P0 ;  /* 0x0000002d1a2d7208 */ /* 0x000fc60004000000 */
[----:B------:R-:W-:Y:S01]  /*1cb0*/  IMAD.MOV.U32 R44, RZ, RZ, R28 ;  /* 0x000000ffff2c7224 */ /* 0x000fe200078e001c */
[----:B------:R-:W-:Y:S06]  /*1cc0*/  BRA `(.L_x_49) ;  /* 0x0000000000547947 */ /* 0x000fec0003800000 */
.L_x_48:
        /* <DEDUP_REMOVED lines=16> */
.L_x_51:
[----:B------:R-:W-:Y:S01]  /*1dd0*/  LOP3.LUT R45, R35, 0x80000, RZ, 0xfc, !PT ;  /* 0x00080000232d7812 */ /* 0x000fe200078efcff */
[----:B------:R-:W-:Y:S01]  /*1de0*/  IMAD.MOV.U32 R44, RZ, RZ, R34 ;  /* 0x000000ffff2c7224 */ /* 0x000fe200078e0022 */
[----:B------:R-:W-:Y:S06]  /*1df0*/  BRA `(.L_x_49) ;  /* 0x0000000000087947 */ /* 0x000fec0003800000 */
.L_x_50:
[----:B------:R-:W-:Y:S01]  /*1e00*/  LOP3.LUT R45, R29, 0x80000, RZ, 0xfc, !PT ;  /* 0x000800001d2d7812 */ /* 0x000fe200078efcff */
[----:B------:R-:W-:-:S07]  /*1e10*/  IMAD.MOV.U32 R44, RZ, RZ, R28 ;  /* 0x000000ffff2c7224 */ /* 0x000fce00078e001c */
.L_x_49:
[----:B------:R-:W-:Y:S05]  /*1e20*/  BSYNC.RECONVERGENT B1 ;  /* 0x0000000000017941 */ /* 0x000fea0003800200 */
.L_x_47:
[----:B------:R-:W-:Y:S01]  /*1e30*/  MOV R26, R0 ;  /* 0x00000000001a7202 */ /* 0x000fe20000000f00 */
[----:B------:R-:W-:-:S04]  /*1e40*/  IMAD.MOV.U32 R27, RZ, RZ, 0x0 ;  /* 0x00000000ff1b7424 */ /* 0x000fc800078e00ff */
[----:B------:R-:W-:Y:S05]  /*1e50*/  RET.REL.NODEC R26 `(_Z52kernel_field_solver_compute_phi_next_at_inner_pointsiiiddddddPKdS0_Pd) ;  /* 0xffffffe01a687950 */ /* 0x000fea0003c3ffff */
.L_x_52:
        /* <DEDUP_REMOVED lines=10> */
.L_x_78:


//--------------------- .text._Z46kernel_field_solver_eval_fields_from_potentialiiidddPKdPd --------------------------
	.section	.text._Z46kernel_field_solver_eval_fields_from_potentialiiidddPKdPd,"ax",@progbits
	.align	128
.text._Z46kernel_field_solver_eval_fields_from_potentialiiidddPKdPd:
        .type           _Z46kernel_field_solver_eval_fields_from_potentialiiidddPKdPd,@function
        .size           _Z46kernel_field_solver_eval_fields_from_potentialiiidddPKdPd,(.L_x_80 - _Z46kernel_field_solver_eval_fields_from_potentialiiidddPKdPd)
        .other          _Z46kernel_field_solver_eval_fields_from_potentialiiidddPKdPd,@"STO_CUDA_ENTRY STV_DEFAULT"
_Z46kernel_field_solver_eval_fields_from_potentialiiidddPKdPd:
[----:B------:R-:W-:Y:S01]  /*0000*/  LDC R1, c[0x0][0x37c] ;  /* 0x0000df00ff017b82 */ /* 0x000fe20000000800 */
[----:B------:R-:W0:Y:S07]  /*0010*/  S2R R5, SR_TID.Y ;  /* 0x0000000000057919 */ /* 0x000e2e0000002200 */
[----:B------:R-:W1:Y:S01]  /*0020*/  LDC R0, c[0x0][0x360] ;  /* 0x0000d800ff007b82 */ /* 0x000e620000000800 */
[----:B------:R-:W2:Y:S01]  /*0030*/  LDCU.64 UR4, c[0x0][0x380] ;  /* 0x00007000ff0477ac */ /* 0x000ea20008000a00 */
[----:B------:R-:W1:Y:S06]  /*0040*/  S2R R3, SR_TID.X ;  /* 0x0000000000037919 */ /* 0x000e6c0000002100 */
[----:B------:R-:W0:Y:S08]  /*0050*/  S2UR UR7, SR_CTAID.Y ;  /* 0x00000000000779c3 */ /* 0x000e300000002600 */
[----:B------:R-:W0:Y:S08]  /*0060*/  LDC R12, c[0x0][0x364] ;  /* 0x0000d900ff0c7b82 */ /* 0x000e300000000800 */
[----:B------:R-:W1:Y:S08]  /*0070*/  S2UR UR6, SR_CTAID.X ;  /* 0x00000000000679c3 */ /* 0x000e700000002500 */
[----:B------:R-:W3:Y:S01]  /*0080*/  LDC R21, c[0x0][0x388] ;  /* 0x0000e200ff157b82 */ /* 0x000ee20000000800 */
[----:B0-----:R-:W-:-:S05]  /*0090*/  IMAD R12, R12, UR7, R5 ;  /* 0x000000070c0c7c24 */ /* 0x001fca000f8e0205 */
[----:B--2---:R-:W-:Y:S01]  /*00a0*/  ISETP.GE.AND P0, PT, R12, UR5, PT ;  /* 0x000000050c007c0c */ /* 0x004fe2000bf06270 */
[----:B-1----:R-:W-:-:S05]  /*00b0*/  IMAD R0, R0, UR6, R3 ;  /* 0x0000000600007c24 */ /* 0x002fca000f8e0203 */
[----:B------:R-:W-:-:S04]  /*00c0*/  ISETP.GE.OR P0, PT, R0, UR4, P0 ;  /* 0x0000000400007c0c */ /* 0x000fc80008706670 */
[----:B---3--:R-:W-:-:S13]  /*00d0*/  ISETP.LT.OR P0, PT, R21, 0x1, P0 ;  /* 0x000000011500780c */ /* 0x008fda0000701670 */
[----:B------:R-:W-:Y:S05]  /*00e0*/  @P0 EXIT ;  /* 0x000000000000094d */ /* 0x000fea0003800000 */
[----:B------:R-:W-:Y:S01]  /*00f0*/  UIADD3 UR4, UPT, UPT, UR4, -0x1, URZ ;  /* 0xffffffff04047890 */ /* 0x000fe2000fffe0ff */
[----:B------:R-:W0:Y:S01]  /*0100*/  LDC.64 R4, c[0x0][0x398] ;  /* 0x0000e600ff047b82 */ /* 0x000e220000000a00 */
[C---:B------:R-:W-:Y:S01]  /*0110*/  VIADD R6, R0.reuse, 0x1 ;  /* 0x0000000100067836 */ /* 0x040fe20000000000 */
[C---:B------:R-:W-:Y:S01]  /*0120*/  ISETP.NE.AND P2, PT, R0.reuse, RZ, PT ;  /* 0x000000ff0000720c */ /* 0x040fe20003f45270 */
[----:B------:R-:W-:Y:S01]  /*0130*/  IMAD R37, R0, UR5, RZ ;  /* 0x0000000500257c24 */ /* 0x000fe2000f8e02ff */
[C---:B------:R-:W-:Y:S01]  /*0140*/  ISETP.NE.AND P3, PT, R12.reuse, RZ, PT ;  /* 0x000000ff0c00720c */ /* 0x040fe20003f65270 */
[----:B------:R-:W-:Y:S01]  /*0150*/  VIADD R17, R12, 0x1 ;  /* 0x000000010c117836 */ /* 0x000fe20000000000 */
[----:B------:R-:W-:Y:S01]  /*0160*/  ISETP.NE.AND P0, PT, R0, UR4, PT ;  /* 0x0000000400007c0c */ /* 0x000fe2000bf05270 */
[----:B------:R-:W-:Y:S01]  /*0170*/  UIADD3 UR4, UPT, UPT, UR5, -0x1, URZ ;  /* 0xffffffff05047890 */ /* 0x000fe2000fffe0ff */
[----:B------:R-:W1:Y:S01]  /*0180*/  LDC.64 R2, c[0x0][0x390] ;  /* 0x0000e400ff027b82 */ /* 0x000e620000000a00 */
[----:B------:R-:W2:Y:S04]  /*0190*/  LDCU.64 UR6, c[0x0][0x358] ;  /* 0x00006b00ff0677ac */ /* 0x000ea80008000a00 */
[----:B------:R-:W-:Y:S01]  /*01a0*/  ISETP.NE.AND P1, PT, R12, UR4, PT ;  /* 0x000000040c007c0c */ /* 0x000fe2000bf25270 */
[----:B------:R-:W-:-:S02]  /*01b0*/  UMOV UR4, 0x1 ;  /* 0x0000000100047882 */ /* 0x000fc40000000000 */
[----:B------:R-:W3:Y:S03]  /*01c0*/  LDC.64 R10, c[0x0][0x3a0] ;  /* 0x0000e800ff0a7b82 */ /* 0x000ee60000000a00 */
[----:B------:R-:W-:Y:S02]  /*01d0*/  @!P0 IMAD.MOV R6, RZ, RZ, R0 ;  /* 0x000000ffff068224 */ /* 0x000fe400078e0200 */
[----:B------:R-:W-:-:S03]  /*01e0*/  VIADD R0, R37, -UR5 ;  /* 0x8000000525007c36 */ /* 0x000fc60008000000 */
[----:B------:R-:W-:Y:S01]  /*01f0*/  SEL R13, R6, 0x1, P2 ;  /* 0x00000001060d7807 */ /* 0x000fe20001000000 */
[----:B------:R-:W4:Y:S01]  /*0200*/  LDC.64 R8, c[0x0][0x390] ;  /* 0x0000e400ff087b82 */ /* 0x000f220000000a00 */
[--C-:B------:R-:W-:Y:S01]  /*0210*/  @!P1 IMAD.MOV R17, RZ, RZ, R12.reuse ;  /* 0x000000ffff119224 */ /* 0x100fe200078e020c */
[----:B0-----:R-:W-:Y:S02]  /*0220*/  DADD R4, R4, R4 ;  /* 0x0000000004047229 */ /* 0x001fe40000000004 */
[----:B------:R-:W-:Y:S01]  /*0230*/  IMAD R16, R13, UR5, R12 ;  /* 0x000000050d107c24 */ /* 0x000fe2000f8e020c */
[----:B------:R-:W-:Y:S01]  /*0240*/  SEL R13, R0, RZ, P2 ;  /* 0x000000ff000d7207 */ /* 0x000fe20001000000 */
[----:B------:R-:W0:Y:S01]  /*0250*/  LDCU UR5, c[0x0][0x3a4] ;  /* 0x00007480ff0577ac */ /* 0x000e220008000800 */
[----:B------:R-:W-:Y:S01]  /*0260*/  SEL R17, R17, 0x1, P3 ;  /* 0x0000000111117807 */ /* 0x000fe20001800000 */
[----:B------:R-:W5:Y:S01]  /*0270*/  LDC.64 R6, c[0x0][0x398] ;  /* 0x0000e600ff067b82 */ /* 0x000f620000000a00 */
[C---:B------:R-:W-:Y:S01]  /*0280*/  VIMNMX.U32 R0, PT, PT, R12.reuse, 0x1, !PT ;  /* 0x000000010c007848 */ /* 0x040fe20007fe0000 */
[C---:B------:R-:W-:Y:S01]  /*0290*/  IMAD.IADD R13, R12.reuse, 0x1, R13 ;  /* 0x000000010c0d7824 */ /* 0x040fe200078e020d */
[----:B-1----:R-:W-:Y:S01]  /*02a0*/  DADD R2, R2, R2 ;  /* 0x0000000002027229 */ /* 0x002fe20000000002 */
[--C-:B------:R-:W-:Y:S01]  /*02b0*/  IMAD.IADD R12, R12, 0x1, R37.reuse ;  /* 0x000000010c0c7824 */ /* 0x100fe200078e0225 */
[----:B------:R-:W-:Y:S01]  /*02c0*/  IADD3 R0, PT, PT, R0, -0x1, R37 ;  /* 0xffffffff00007810 */ /* 0x000fe20007ffe025 */
[-C--:B------:R-:W-:Y:S01]  /*02d0*/  IMAD R18, R17, R21.reuse, RZ ;  /* 0x0000001511127224 */ /* 0x080fe200078e02ff */
[----:B---3--:R-:W-:Y:S01]  /*02e0*/  DADD R10, R10, R10 ;  /* 0x000000000a0a7229 */ /* 0x008fe2000000000a */
[----:B------:R-:W1:Y:S01]  /*02f0*/  LDC.64 R14, c[0x0][0x3a8] ;  /* 0x0000ea00ff0e7b82 */ /* 0x000e620000000a00 */
[----:B------:R-:W-:-:S02]  /*0300*/  IMAD R17, R12, R21, RZ ;  /* 0x000000150c117224 */ /* 0x000fc400078e02ff */
[----:B------:R-:W-:-:S03]  /*0310*/  IMAD R37, R37, R21, R18 ;  /* 0x0000001525257224 */ /* 0x000fc600078e0212 */
[----:B------:R-:W-:Y:S02]  /*0320*/  IADD3 R36, PT, PT, R17, -0x1, RZ ;  /* 0xffffffff11247810 */ /* 0x000fe40007ffe0ff */
[----:B----4-:R-:W-:Y:S02]  /*0330*/  @P2 FSEL R8, R2, R8, P0 ;  /* 0x0000000802082208 */ /* 0x010fe40000000000 */
[----:B------:R-:W-:Y:S02]  /*0340*/  IADD3 R19, PT, PT, R36, -0x1, R21 ;  /* 0xffffffff24137810 */ /* 0x000fe40007ffe015 */
[----:B------:R-:W-:Y:S01]  /*0350*/  @P2 FSEL R9, R3, R9, P0 ;  /* 0x0000000903092208 */ /* 0x000fe20000000000 */
[-C--:B------:R-:W-:Y:S01]  /*0360*/  IMAD R3, R16, R21.reuse, RZ ;  /* 0x0000001510037224 */ /* 0x080fe200078e02ff */
[----:B------:R-:W-:Y:S02]  /*0370*/  IADD3 R2, PT, PT, -R21, 0x1, RZ ;  /* 0x0000000115027810 */ /* 0x000fe40007ffe1ff */
[----:B-----5:R-:W-:Y:S01]  /*0380*/  @P3 FSEL R6, R4, R6, P1 ;  /* 0x0000000604063208 */ /* 0x020fe20000800000 */
[----:B------:R-:W-:Y:S01]  /*0390*/  IMAD R4, R13, R21, RZ ;  /* 0x000000150d047224 */ /* 0x000fe200078e02ff */
[----:B------:R-:W-:Y:S01]  /*03a0*/  @P3 FSEL R7, R5, R7, P1 ;  /* 0x0000000705073208 */ /* 0x000fe20000800000 */
[----:B------:R-:W-:-:S02]  /*03b0*/  IMAD R5, R0, R21, RZ ;  /* 0x0000001500057224 */ /* 0x000fc400078e02ff */
[----:B------:R-:W-:Y:S02]  /*03c0*/  IMAD R0, R17, 0x3, RZ ;  /* 0x0000000311007824 */ /* 0x000fe400078e02ff */
[----:B-1----:R-:W-:-:S04]  /*03d0*/  IMAD.WIDE R12, R19, 0x8, R14 ;  /* 0x00000008130c7825 */ /* 0x002fc800078e020e */
[----:B0-2---:R-:W-:-:S07]  /*03e0*/  IMAD.WIDE R14, R17, 0x8, R14 ;  /* 0x00000008110e7825 */ /* 0x005fce00078e020e */
.L_x_65:
[----:B------:R-:W0:Y:S02]  /*03f0*/  LDC.64 R18, c[0x0][0x3a8] ;  /* 0x0000ea00ff127b82 */ /* 0x000e240000000a00 */
[----:B0-----:R-:W-:-:S04]  /*0400*/  IMAD.WIDE R28, R3, 0x8, R18 ;  /* 0x00000008031c7825 */ /* 0x001fc800078e0212 */
[--C-:B------:R-:W-:Y:S02]  /*0410*/  IMAD.WIDE R22, R37, 0x8, R18.reuse ;  /* 0x0000000825167825 */ /* 0x100fe400078e0212 */
[----:B------:R-:W2:Y:S02]  /*0420*/  LDG.E.64 R28, desc[UR6][R28.64] ;  /* 0x000000061c1c7981 */ /* 0x000ea4000c1e1b00 */
[--C-:B------:R-:W-:Y:S02]  /*0430*/  IMAD.WIDE R24, R4, 0x8, R18.reuse ;  /* 0x0000000804187825 */ /* 0x100fe400078e0212 */
[----:B------:R-:W3:Y:S02]  /*0440*/  LDG.E.64 R22, desc[UR6][R22.64] ;  /* 0x0000000616167981 */ /* 0x000ee4000c1e1b00 */
[----:B------:R-:W-:Y:S02]  /*0450*/  IMAD.WIDE R26, R5, 0x8, R18 ;  /* 0x00000008051a7825 */ /* 0x000fe400078e0212 */
[----:B------:R-:W2:Y:S04]  /*0460*/  LDG.E.64 R20, desc[UR6][R24.64] ;  /* 0x0000000618147981 */ /* 0x000ea8000c1e1b00 */
[----:B------:R-:W3:Y:S01]  /*0470*/  LDG.E.64 R16, desc[UR6][R26.64] ;  /* 0x000000061a107981 */ /* 0x000ee2000c1e1b00 */
[----:B------:R-:W-:Y:S01]  /*0480*/  UISETP.NE.AND UP0, UPT, UR4, 0x1, UPT ;  /* 0x000000010400788c */ /* 0x000fe2000bf05270 */
[----:B--2---:R-:W-:-:S02]  /*0490*/  DADD R20, -R20, R28 ;  /* 0x0000000014147229 */ /* 0x004fc4000000011c */
[----:B---3--:R-:W-:-:S06]  /*04a0*/  DADD R16, -R16, R22 ;  /* 0x0000000010107229 */ /* 0x008fcc0000000116 */
[----:B------:R-:W-:Y:S05]  /*04b0*/  BRA.U UP0, `(.L_x_53) ;  /* 0x0000000100747547 */ /* 0x000fea000b800000 */
[----:B------:R-:W2:Y:S01]  /*04c0*/  LDG.E.64 R24, desc[UR6][R14.64] ;  /* 0x000000060e187981 */ /* 0x000ea2000c1e1b00 */
[----:B------:R-:W0:Y:S03]  /*04d0*/  LDC.64 R18, c[0x0][0x3a0] ;  /* 0x0000e800ff127b82 */ /* 0x000e260000000a00 */
[----:B------:R-:W2:Y:S01]  /*04e0*/  LDG.E.64 R22, desc[UR6][R14.64+0x8] ;  /* 0x000008060e167981 */ /* 0x000ea2000c1e1b00 */
        /* <DEDUP_REMOVED lines=8> */
[----:B--2---:R-:W-:-:S08]  /*0570*/  DADD R22, -R24, R22 ;  /* 0x0000000018167229 */ /* 0x004fd00000000116 */
[----:B------:R-:W-:-:S08]  /*0580*/  DMUL R24, R22, -R26 ;  /* 0x8000001a16187228 */ /* 0x000fd00000000000 */
[--C-:B------:R-:W-:Y:S02]  /*0590*/  DFMA R18, R24, -R18, -R22.reuse ;  /* 0x800000121812722b */ /* 0x100fe40000000816 */
[----:B------:R-:W-:-:S06]  /*05a0*/  DADD R22, -RZ, -R22 ;  /* 0x00000000ff167229 */ /* 0x000fcc0000000916 */
[----:B------:R-:W-:-:S04]  /*05b0*/  DFMA R18, R26, R18, R24 ;  /* 0x000000121a12722b */ /* 0x000fc80000000018 */
[----:B------:R-:W-:-:S06]  /*05c0*/  FSETP.GEU.AND P1, PT, |R23|, 6.5827683646048100446e-37, PT ;  /* 0x036000001700780b */ /* 0x000fcc0003f2e200 */
[----:B------:R-:W-:-:S05]  /*05d0*/  FFMA R24, RZ, UR5, R19 ;  /* 0x00000005ff187c23 */ /* 0x000fca0008000013 */
[----:B------:R-:W-:-:S13]  /*05e0*/  FSETP.GT.AND P0, PT, |R24|, 1.469367938527859385e-39, PT ;  /* 0x001000001800780b */ /* 0x000fda0003f04200 */
[----:B------:R-:W-:Y:S05]  /*05f0*/  @P0 BRA P1, `(.L_x_55) ;  /* 0x00000000001c0947 */ /* 0x000fea0000800000 */
[----:B------:R-:W0:Y:S01]  /*0600*/  LDCU.64 UR8, c[0x0][0x3a0] ;  /* 0x00007400ff0877ac */ /* 0x000e220008000a00 */
[----:B------:R-:W-:Y:S01]  /*0610*/  MOV R38, 0x650 ;  /* 0x0000065000267802 */ /* 0x000fe20000000f00 */
[----:B0-----:R-:W-:Y:S02]  /*0620*/  IMAD.U32 R26, RZ, RZ, UR8 ;  /* 0x00000008ff1a7e24 */ /* 0x001fe4000f8e00ff */
[----:B------:R-:W-:-:S07]  /*0630*/  IMAD.U32 R27, RZ, RZ, UR9 ;  /* 0x00000009ff1b7e24 */ /* 0x000fce000f8e00ff */
[----:B------:R-:W-:Y:S05]  /*0640*/  CALL.REL.NOINC `($__internal_2_$__cuda_sm20_div_rn_f64_full) ;  /* 0x0000000400f87944 */ /* 0x000fea0003c00000 */
[----:B------:R-:W-:Y:S02]  /*0650*/  IMAD.MOV.U32 R18, RZ, RZ, R22 ;  /* 0x000000ffff127224 */ /* 0x000fe400078e0016 */
[----:B------:R-:W-:-:S07]  /*0660*/  IMAD.MOV.U32 R19, RZ, RZ, R23 ;  /* 0x000000ffff137224 */ /* 0x000fce00078e0017 */
.L_x_55:
[----:B------:R-:W-:Y:S05]  /*0670*/  BSYNC.RECONVERGENT B0 ;  /* 0x0000000000007941 */ /* 0x000fea0003800200 */
.L_x_54:
[----:B------:R-:W-:Y:S05]  /*0680*/  BRA `(.L_x_56) ;  /* 0x0000000000e87947 */ /* 0x000fea0003800000 */
.L_x_53:
[----:B------:R-:W-:-:S13]  /*0690*/  ISETP.NE.AND P0, PT, R2, RZ, PT ;  /* 0x000000ff0200720c */ /* 0x000fda0003f05270 */
[----:B------:R-:W-:Y:S05]  /*06a0*/  @P0 BRA `(.L_x_57) ;  /* 0x0000000000740947 */ /* 0x000fea0003800000 */
        /* <DEDUP_REMOVED lines=21> */
[----:B------:R-:W-:Y:S02]  /*0800*/  MOV R38, 0x840 ;  /* 0x0000084000267802 */ /* 0x000fe40000000f00 */
[----:B0-----:R-:W-:Y:S01]  /*0810*/  MOV R26, UR8 ;  /* 0x00000008001a7c02 */ /* 0x001fe20008000f00 */
[----:B------:R-:W-:-:S07]  /*0820*/  IMAD.U32 R27, RZ, RZ, UR9 ;  /* 0x00000009ff1b7e24 */ /* 0x000fce000f8e00ff */
[----:B------:R-:W-:Y:S05]  /*0830*/  CALL.REL.NOINC `($__internal_2_$__cuda_sm20_div_rn_f64_full) ;  /* 0x00000004007c7944 */ /* 0x000fea0003c00000 */
[----:B------:R-:W-:Y:S02]  /*0840*/  IMAD.MOV.U32 R18, RZ, RZ, R22 ;  /* 0x000000ffff127224 */ /* 0x000fe400078e0016 */
[----:B------:R-:W-:-:S07]  /*0850*/  IMAD.MOV.U32 R19, RZ, RZ, R23 ;  /* 0x000000ffff137224 */ /* 0x000fce00078e0017 */
.L_x_59:
[----:B------:R-:W-:Y:S05]  /*0860*/  BSYNC.RECONVERGENT B0 ;  /* 0x0000000000007941 */ /* 0x000fea0003800200 */
.L_x_58:
[----:B------:R-:W-:Y:S05]  /*0870*/  BRA `(.L_x_56) ;  /* 0x00000000006c7947 */ /* 0x000fea0003800000 */
.L_x_57:
[----:B------:R-:W-:-:S05]  /*0880*/  IMAD.WIDE R24, R36, 0x8, R18 ;  /* 0x0000000824187825 */ /* 0x000fca00078e0212 */
[----:B------:R-:W2:Y:S04]  /*0890*/  LDG.E.64 R18, desc[UR6][R24.64] ;  /* 0x0000000618127981 */ /* 0x000ea8000c1e1b00 */
[----:B------:R-:W2:Y:S01]  /*08a0*/  LDG.E.64 R22, desc[UR6][R24.64+0x10] ;  /* 0x0000100618167981 */ /* 0x000ea2000c1e1b00 */
[----:B------:R-:W0:Y:S01]  /*08b0*/  MUFU.RCP64H R27, R11 ;  /* 0x0000000b001b7308 */ /* 0x000e220000001800 */
[----:B------:R-:W-:Y:S01]  /*08c0*/  IMAD.MOV.U32 R26, RZ, RZ, 0x1 ;  /* 0x00000001ff1a7424 */ /* 0x000fe200078e00ff */
[----:B------:R-:W-:Y:S05]  /*08d0*/  BSSY.RECONVERGENT B0, `(.L_x_56) ;  /* 0x0000015000007945 */ /* 0x000fea0003800200 */
[----:B0-----:R-:W-:-:S08]  /*08e0*/  DFMA R28, -R10, R26, 1 ;  /* 0x3ff000000a1c742b */ /* 0x001fd0000000011a */
[----:B------:R-:W-:-:S08]  /*08f0*/  DFMA R28, R28, R28, R28 ;  /* 0x0000001c1c1c722b */ /* 0x000fd0000000001c */
[----:B------:R-:W-:-:S08]  /*0900*/  DFMA R28, R26, R28, R26 ;  /* 0x0000001c1a1c722b */ /* 0x000fd0000000001a */
[----:B------:R-:W-:-:S08]  /*0910*/  DFMA R26, -R10, R28, 1 ;  /* 0x3ff000000a1a742b */ /* 0x000fd0000000011c */
[----:B------:R-:W-:Y:S02]  /*0920*/  DFMA R26, R28, R26, R28 ;  /* 0x0000001a1c1a722b */ /* 0x000fe4000000001c */
[----:B--2---:R-:W-:-:S08]  /*0930*/  DADD R22, -R18, R22 ;  /* 0x0000000012167229 */ /* 0x004fd00000000116 */
[----:B------:R-:W-:-:S08]  /*0940*/  DMUL R18, R22, -R26 ;  /* 0x8000001a16127228 */ /* 0x000fd00000000000 */
[--C-:B------:R-:W-:Y:S02]  /*0950*/  DFMA R28, -R10, R18, -R22.reuse ;  /* 0x000000120a1c722b */ /* 0x100fe40000000916 */
[----:B------:R-:W-:-:S06]  /*0960*/  DADD R22, -RZ, -R22 ;  /* 0x00000000ff167229 */ /* 0x000fcc0000000916 */
[----:B------:R-:W-:-:S04]  /*0970*/  DFMA R18, R26, R28, R18 ;  /* 0x0000001c1a12722b */ /* 0x000fc80000000012 */
[----:B------:R-:W-:-:S06]  /*0980*/  FSETP.GEU.AND P1, PT, |R23|, 6.5827683646048100446e-37, PT ;  /* 0x036000001700780b */ /* 0x000fcc0003f2e200 */
[----:B------:R-:W-:-:S05]  /*0990*/  FFMA R24, RZ, R11, R19 ;  /* 0x0000000bff187223 */ /* 0x000fca0000000013 */
[----:B------:R-:W-:-:S13]  /*09a0*/  FSETP.GT.AND P0, PT, |R24|, 1.469367938527859385e-39, PT ;  /* 0x001000001800780b */ /* 0x000fda0003f04200 */
[----:B------:R-:W-:Y:S05]  /*09b0*/  @P0 BRA P1, `(.L_x_60) ;  /* 0x0000000000180947 */ /* 0x000fea0000800000 */
[----:B------:R-:W-:Y:S01]  /*09c0*/  IMAD.MOV.U32 R26, RZ, RZ, R10 ;  /* 0x000000ffff1a7224 */ /* 0x000fe200078e000a */
[----:B------:R-:W-:Y:S01]  /*09d0*/  MOV R38, 0xa00 ;  /* 0x00000a0000267802 */ /* 0x000fe20000000f00 */
[----:B------:R-:W-:-:S07]  /*09e0*/  IMAD.MOV.U32 R27, RZ, RZ, R11 ;  /* 0x000000ffff1b7224 */ /* 0x000fce00078e000b */
[----:B------:R-:W-:Y:S05]  /*09f0*/  CALL.REL.NOINC `($__internal_2_$__cuda_sm20_div_rn_f64_full) ;  /* 0x00000004000c7944 */ /* 0x000fea0003c00000 */
[----:B------:R-:W-:Y:S01]  /*0a00*/  MOV R18, R22 ;  /* 0x0000001600127202 */ /* 0x000fe20000000f00 */
[----:B------:R-:W-:-:S07]  /*0a10*/  IMAD.MOV.U32 R19, RZ, RZ, R23 ;  /* 0x000000ffff137224 */ /* 0x000fce00078e0017 */
.L_x_60:
[----:B------:R-:W-:Y:S05]  /*0a20*/  BSYNC.RECONVERGENT B0 ;  /* 0x0000000000007941 */ /* 0x000fea0003800200 */
.L_x_56:
[----:B------:R-:W0:Y:S01]  /*0a30*/  MUFU.RCP64H R23, R9 ;  /* 0x0000000900177308 */ /* 0x000e220000001800 */
[----:B------:R-:W-:Y:S01]  /*0a40*/  IMAD.MOV.U32 R22, RZ, RZ, 0x1 ;  /* 0x00000001ff167424 */ /* 0x000fe200078e00ff */
[----:B------:R-:W-:Y:S05]  /*0a50*/  BSSY.RECONVERGENT B0, `(.L_x_61) ;  /* 0x0000016000007945 */ /* 0x000fea0003800200 */
[----:B0-----:R-:W-:-:S08]  /*0a60*/  DFMA R24, -R8, R22, 1 ;  /* 0x3ff000000818742b */ /* 0x001fd00000000116 */
[----:B------:R-:W-:-:S08]  /*0a70*/  DFMA R24, R24, R24, R24 ;  /* 0x000000181818722b */ /* 0x000fd00000000018 */
[----:B------:R-:W-:-:S08]  /*0a80*/  DFMA R24, R22, R24, R22 ;  /* 0x000000181618722b */ /* 0x000fd00000000016 */
[----:B------:R-:W-:-:S08]  /*0a90*/  DFMA R22, -R8, R24, 1 ;  /* 0x3ff000000816742b */ /* 0x000fd00000000118 */
[----:B------:R-:W-:Y:S01]  /*0aa0*/  DFMA R22, R24, R22, R24 ;  /* 0x000000161816722b */ /* 0x000fe20000000018 */
[----:B------:R-:W0:Y:S07]  /*0ab0*/  LDC.64 R24, c[0x0][0x3b0] ;  /* 0x0000ec00ff187b82 */ /* 0x000e2e0000000a00 */
[----:B------:R-:W-:-:S08]  /*0ac0*/  DMUL R26, R20, -R22 ;  /* 0x80000016141a7228 */ /* 0x000fd00000000000 */
[----:B------:R-:W-:-:S08]  /*0ad0*/  DFMA R28, -R8, R26, -R20 ;  /* 0x0000001a081c722b */ /* 0x000fd00000000914 */
[----:B------:R-:W-:Y:S02]  /*0ae0*/  DFMA R22, R22, R28, R26 ;  /* 0x0000001c1616722b */ /* 0x000fe4000000001a */
[----:B------:R-:W-:-:S08]  /*0af0*/  DADD R26, -RZ, -R20 ;  /* 0x00000000ff1a7229 */ /* 0x000fd00000000914 */
[----:B------:R-:W-:Y:S02]  /*0b00*/  FFMA R20, RZ, R9, R23 ;  /* 0x00000009ff147223 */ /* 0x000fe40000000017 */
[----:B------:R-:W-:-:S03]  /*0b10*/  FSETP.GEU.AND P1, PT, |R27|, 6.5827683646048100446e-37, PT ;  /* 0x036000001b00780b */ /* 0x000fc60003f2e200 */
[----:B------:R-:W-:Y:S01]  /*0b20*/  FSETP.GT.AND P0, PT, |R20|, 1.469367938527859385e-39, PT ;  /* 0x001000001400780b */ /* 0x000fe20003f04200 */
[----:B0-----:R-:W-:-:S12]  /*0b30*/  IMAD.WIDE R20, R0, 0x8, R24 ;  /* 0x0000000800147825 */ /* 0x001fd800078e0218 */
[----:B------:R-:W-:Y:S05]  /*0b40*/  @P0 BRA P1, `(.L_x_62) ;  /* 0x0000000000180947 */ /* 0x000fea0000800000 */
[----:B------:R-:W-:Y:S01]  /*0b50*/  IMAD.MOV.U32 R22, RZ, RZ, R26 ;  /* 0x000000ffff167224 */ /* 0x000fe200078e001a */
[----:B------:R-:W-:Y:S01]  /*0b60*/  MOV R38, 0xbb0 ;  /* 0x00000bb000267802 */ /* 0x000fe20000000f00 */
[----:B------:R-:W-:Y:S02]  /*0b70*/  IMAD.MOV.U32 R23, RZ, RZ, R27 ;  /* 0x000000ffff177224 */ /* 0x000fe400078e001b */
[----:B------:R-:W-:Y:S02]  /*0b80*/  IMAD.MOV.U32 R26, RZ, RZ, R8 ;  /* 0x000000ffff1a7224 */ /* 0x000fe400078e0008 */
[----:B------:R-:W-:-:S07]  /*0b90*/  IMAD.MOV.U32 R27, RZ, RZ, R9 ;  /* 0x000000ffff1b7224 */ /* 0x000fce00078e0009 */
[----:B------:R-:W-:Y:S05]  /*0ba0*/  CALL.REL.NOINC `($__internal_2_$__cuda_sm20_div_rn_f64_full) ;  /* 0x0000000000a07944 */ /* 0x000fea0003c00000 */
.L_x_62:
[----:B------:R-:W-:Y:S05]  /*0bb0*/  BSYNC.RECONVERGENT B0 ;  /* 0x0000000000007941 */ /* 0x000fea0003800200 */
.L_x_61:
[----:B------:R-:W0:Y:S01]  /*0bc0*/  MUFU.RCP64H R25, R7 ;  /* 0x0000000700197308 */ /* 0x000e220000001800 */
[----:B------:R-:W-:Y:S01]  /*0bd0*/  MOV R24, 0x1 ;  /* 0x0000000100187802 */ /* 0x000fe20000000f00 */
[----:B------:R1:W-:Y:S01]  /*0be0*/  STG.E.64 desc[UR6][R20.64], R22 ;  /* 0x0000001614007986 */ /* 0x0003e2000c101b06 */
[----:B------:R-:W-:Y:S04]  /*0bf0*/  BSSY.RECONVERGENT B0, `(.L_x_63) ;  /* 0x0000016000007945 */ /* 0x000fe80003800200 */
[----:B0-----:R-:W-:-:S08]  /*0c00*/  DFMA R26, -R6, R24, 1 ;  /* 0x3ff00000061a742b */ /* 0x001fd00000000118 */
[----:B------:R-:W-:-:S08]  /*0c10*/  DFMA R26, R26, R26, R26 ;  /* 0x0000001a1a1a722b */ /* 0x000fd0000000001a */
[----:B------:R-:W-:-:S08]  /*0c20*/  DFMA R26, R24, R26, R24 ;  /* 0x0000001a181a722b */ /* 0x000fd00000000018 */
[----:B------:R-:W-:-:S08]  /*0c30*/  DFMA R24, -R6, R26, 1 ;  /* 0x3ff000000618742b */ /* 0x000fd0000000011a */
[----:B------:R-:W-:-:S08]  /*0c40*/  DFMA R24, R26, R24, R26 ;  /* 0x000000181a18722b */ /* 0x000fd0000000001a */
[----:B------:R-:W-:-:S08]  /*0c50*/  DMUL R26, R16, -R24 ;  /* 0x80000018101a7228 */ /* 0x000fd00000000000 */
[--C-:B------:R-:W-:Y:S02]  /*0c60*/  DFMA R28, -R6, R26, -R16.reuse ;  /* 0x0000001a061c722b */ /* 0x100fe40000000910 */
[----:B------:R-:W-:-:S06]  /*0c70*/  DADD R16, -RZ, -R16 ;  /* 0x00000000ff107229 */ /* 0x000fcc0000000910 */
[----:B------:R-:W-:-:S04]  /*0c80*/  DFMA R24, R24, R28, R26 ;  /* 0x0000001c1818722b */ /* 0x000fc8000000001a */
[----:B------:R-:W-:-:S06]  /*0c90*/  FSETP.GEU.AND P1, PT, |R17|, 6.5827683646048100446e-37, PT ;  /* 0x036000001100780b */ /* 0x000fcc0003f2e200 */
[----:B------:R-:W-:-:S05]  /*0ca0*/  FFMA R26, RZ, R7, R25 ;  /* 0x00000007ff1a7223 */ /* 0x000fca0000000019 */
[----:B------:R-:W-:-:S13]  /*0cb0*/  FSETP.GT.AND P0, PT, |R26|, 1.469367938527859385e-39, PT ;  /* 0x001000001a00780b */ /* 0x000fda0003f04200 */
[----:B-1----:R-:W-:Y:S05]  /*0cc0*/  @P0 BRA P1, `(.L_x_64) ;  /* 0x0000000000200947 */ /* 0x002fea0000800000 */
[----:B------:R-:W-:Y:S01]  /*0cd0*/  IMAD.MOV.U32 R22, RZ, RZ, R16 ;  /* 0x000000ffff167224 */ /* 0x000fe200078e0010 */
[----:B------:R-:W-:Y:S01]  /*0ce0*/  MOV R38, 0xd30 ;  /* 0x00000d3000267802 */ /* 0x000fe20000000f00 */
[----:B------:R-:W-:Y:S02]  /*0cf0*/  IMAD.MOV.U32 R23, RZ, RZ, R17 ;  /* 0x000000ffff177224 */ /* 0x000fe400078e0011 */
[----:B------:R-:W-:Y:S02]  /*0d00*/  IMAD.MOV.U32 R26, RZ, RZ, R6 ;  /* 0x000000ffff1a7224 */ /* 0x000fe400078e0006 */
[----:B------:R-:W-:-:S07]  /*0d10*/  IMAD.MOV.U32 R27, RZ, RZ, R7 ;  /* 0x000000ffff1b7224 */ /* 0x000fce00078e0007 */
[----:B------:R-:W-:Y:S05]  /*0d20*/  CALL.REL.NOINC `($__internal_2_$__cuda_sm20_div_rn_f64_full) ;  /* 0x0000000000407944 */ /* 0x000fea0003c00000 */
[----:B------:R-:W-:Y:S02]  /*0d30*/  IMAD.MOV.U32 R24, RZ, RZ, R22 ;  /* 0x000000ffff187224 */ /* 0x000fe400078e0016 */
[----:B------:R-:W-:-:S07]  /*0d40*/  IMAD.MOV.U32 R25, RZ, RZ, R23 ;  /* 0x000000ffff197224 */ /* 0x000fce00078e0017 */
.L_x_64:
[----:B------:R-:W-:Y:S05]  /*0d50*/  BSYNC.RECONVERGENT B0 ;  /* 0x0000000000007941 */ /* 0x000fea0003800200 */
.L_x_63:
[----:B------:R0:W-:Y:S01]  /*0d60*/  STG.E.64 desc[UR6][R20.64+0x8], R24 ;  /* 0x0000081814007986 */ /* 0x0001e2000c101b06 */
[----:B------:R-:W-:Y:S01]  /*0d70*/  IADD3 R2, PT, PT, R2, 0x1, RZ ;  /* 0x0000000102027810 */ /* 0x000fe20007ffe0ff */
[----:B------:R-:W-:Y:S01]  /*0d80*/  UIADD3 UR4, UPT, UPT, UR4, 0x1, URZ ;  /* 0x0000000104047890 */ /* 0x000fe2000fffe0ff */
[----:B------:R-:W-:Y:S01]  /*0d90*/  VIADD R37, R37, 0x1 ;  /* 0x0000000125257836 */ /* 0x000fe20000000000 */
[----:B------:R0:W-:Y:S01]  /*0da0*/  STG.E.64 desc[UR6][R20.64+0x10], R18 ;  /* 0x0000101214007986 */ /* 0x0001e2000c101b06 */
[----:B------:R-:W-:Y:S01]  /*0db0*/  ISETP.NE.AND P0, PT, R2, 0x1, PT ;  /* 0x000000010200780c */ /* 0x000fe20003f05270 */
[----:B------:R-:W-:Y:S02]  /*0dc0*/  VIADD R4, R4, 0x1 ;  /* 0x0000000104047836 */ /* 0x000fe40000000000 */
[----:B------:R-:W-:Y:S02]  /*0dd0*/  VIADD R5, R5, 0x1 ;  /* 0x0000000105057836 */ /* 0x000fe40000000000 */
[----:B------:R-:W-:-:S02]  /*0de0*/  VIADD R0, R0, 0x3 ;  /* 0x0000000300007836 */ /* 0x000fc40000000000 */
[----:B------:R-:W-:Y:S02]  /*0df0*/  VIADD R3, R3, 0x1 ;  /* 0x0000000103037836 */ /* 0x000fe40000000000 */
[----:B------:R-:W-:-:S04]  /*0e00*/  VIADD R36, R36, 0x1 ;  /* 0x0000000124247836 */ /* 0x000fc80000000000 */
[----:B0-----:R-:W-:Y:S05]  /*0e10*/  @P0 BRA `(.L_x_65) ;  /* 0xfffffff400740947 */ /* 0x001fea000383ffff */
[----:B------:R-:W-:Y:S05]  /*0e20*/  EXIT ;  /* 0x000000000000794d */ /* 0x000fea0003800000 */
        .weak           $__internal_2_$__cuda_sm20_div_rn_f64_full
        .type           $__internal_2_$__cuda_sm20_div_rn_f64_full,@function
        .size           $__internal_2_$__cuda_sm20_div_rn_f64_full,(.L_x_80 - $__internal_2_$__cuda_sm20_div_rn_f64_full)
$__internal_2_$__cuda_sm20_div_rn_f64_full:
[----:B------:R-:W-:Y:S01]  /*0e30*/  FSETP.GEU.AND P2, PT, |R23|, 1.469367938527859385e-39, PT ;  /* 0x001000001700780b */ /* 0x000fe20003f4e200 */
[----:B------:R-:W-:Y:S01]  /*0e40*/  IMAD.MOV.U32 R40, RZ, RZ, 0x1ca00000 ;  /* 0x1ca00000ff287424 */ /* 0x000fe200078e00ff */
[C---:B------:R-:W-:Y:S01]  /*0e50*/  FSETP.GEU.AND P0, PT, |R27|.reuse, 1.469367938527859385e-39, PT ;  /* 0x001000001b00780b */ /* 0x040fe20003f0e200 */
[----:B------:R-:W-:Y:S01]  /*0e60*/  IMAD.MOV.U32 R30, RZ, RZ, 0x1 ;  /* 0x00000001ff1e7424 */ /* 0x000fe200078e00ff */
[----:B------:R-:W-:Y:S01]  /*0e70*/  LOP3.LUT R24, R27, 0x800fffff, RZ, 0xc0, !PT ;  /* 0x800fffff1b187812 */ /* 0x000fe200078ec0ff */
[----:B------:R-:W-:Y:S01]  /*0e80*/  BSSY.RECONVERGENT B1, `(.L_x_66) ;  /* 0x0000052000017945 */ /* 0x000fe20003800200 */
[----:B------:R-:W-:Y:S02]  /*0e90*/  LOP3.LUT R39, R23, 0x7ff00000, RZ, 0xc0, !PT ;  /* 0x7ff0000017277812 */ /* 0x000fe400078ec0ff */
[----:B------:R-:W-:Y:S02]  /*0ea0*/  LOP3.LUT R25, R24, 0x3ff00000, RZ, 0xfc, !PT ;  /* 0x3ff0000018197812 */ /* 0x000fe400078efcff */
[----:B------:R-:W-:-:S02]  /*0eb0*/  MOV R24, R26 ;  /* 0x0000001a00187202 */ /* 0x000fc40000000f00 */
[C---:B------:R-:W-:Y:S01]  /*0ec0*/  LOP3.LUT R42, R27.reuse, 0x7ff00000, RZ, 0xc0, !PT ;  /* 0x7ff000001b2a7812 */ /* 0x040fe200078ec0ff */
[----:B------:R-:W-:Y:S01]  /*0ed0*/  @!P2 IMAD.MOV.U32 R32, RZ, RZ, RZ ;  /* 0x000000ffff20a224 */ /* 0x000fe200078e00ff */
[----:B------:R-:W-:Y:S01]  /*0ee0*/  @!P2 LOP3.LUT R28, R27, 0x7ff00000, RZ, 0xc0, !PT ;  /* 0x7ff000001b1ca812 */ /* 0x000fe200078ec0ff */
[----:B------:R-:W-:Y:S01]  /*0ef0*/  @!P0 DMUL R24, R26, 8.98846567431157953865e+307 ;  /* 0x7fe000001a188828 */ /* 0x000fe20000000000 */
[C---:B------:R-:W-:Y:S02]  /*0f00*/  ISETP.GE.U32.AND P1, PT, R39.reuse, R42, PT ;  /* 0x0000002a2700720c */ /* 0x040fe40003f26070 */
[----:B------:R-:W-:Y:S01]  /*0f10*/  @!P2 ISETP.GE.U32.AND P3, PT, R39, R28, PT ;  /* 0x0000001c2700a20c */ /* 0x000fe20003f66070 */
[----:B------:R-:W-:Y:S01]  /*0f20*/  IMAD.MOV.U32 R28, RZ, RZ, R22 ;  /* 0x000000ffff1c7224 */ /* 0x000fe200078e0016 */
[C---:B------:R-:W-:Y:S01]  /*0f30*/  SEL R29, R40.reuse, 0x63400000, !P1 ;  /* 0x63400000281d7807 */ /* 0x040fe20004800000 */
[----:B------:R-:W0:Y:S01]  /*0f40*/  MUFU.RCP64H R31, R25 ;  /* 0x00000019001f7308 */ /* 0x000e220000001800 */
[----:B------:R-:W-:-:S02]  /*0f50*/  @!P2 SEL R33, R40, 0x63400000, !P3 ;  /* 0x634000002821a807 */ /* 0x000fc40005800000 */
[--C-:B------:R-:W-:Y:S02]  /*0f60*/  LOP3.LUT R29, R29, 0x800fffff, R23.reuse, 0xf8, !PT ;  /* 0x800fffff1d1d7812 */ /* 0x100fe400078ef817 */
[----:B------:R-:W-:Y:S02]  /*0f70*/  @!P2 LOP3.LUT R33, R33, 0x80000000, R23, 0xf8, !PT ;  /* 0x800000002121a812 */ /* 0x000fe400078ef817 */
[----:B------:R-:W-:Y:S02]  /*0f80*/  @!P0 LOP3.LUT R42, R25, 0x7ff00000, RZ, 0xc0, !PT ;  /* 0x7ff00000192a8812 */ /* 0x000fe400078ec0ff */
[----:B------:R-:W-:-:S06]  /*0f90*/  @!P2 LOP3.LUT R33, R33, 0x100000, RZ, 0xfc, !PT ;  /* 0x001000002121a812 */ /* 0x000fcc00078efcff */
[----:B------:R-:W-:Y:S02]  /*0fa0*/  @!P2 DFMA R28, R28, 2, -R32 ;  /* 0x400000001c1ca82b */ /* 0x000fe40000000820 */
[----:B0-----:R-:W-:-:S08]  /*0fb0*/  DFMA R32, R30, -R24, 1 ;  /* 0x3ff000001e20742b */ /* 0x001fd00000000818 */
[----:B------:R-:W-:-:S08]  /*0fc0*/  DFMA R32, R32, R32, R32 ;  /* 0x000000202020722b */ /* 0x000fd00000000020 */
[----:B------:R-:W-:-:S08]  /*0fd0*/  DFMA R32, R30, R32, R30 ;  /* 0x000000201e20722b */ /* 0x000fd0000000001e */
[----:B------:R-:W-:-:S08]  /*0fe0*/  DFMA R30, R32, -R24, 1 ;  /* 0x3ff00000201e742b */ /* 0x000fd00000000818 */
[----:B------:R-:W-:-:S08]  /*0ff0*/  DFMA R30, R32, R30, R32 ;  /* 0x0000001e201e722b */ /* 0x000fd00000000020 */
[----:B------:R-:W-:-:S08]  /*1000*/  DMUL R32, R30, R28 ;  /* 0x0000001c1e207228 */ /* 0x000fd00000000000 */
[----:B------:R-:W-:-:S08]  /*1010*/  DFMA R34, R32, -R24, R28 ;  /* 0x800000182022722b */ /* 0x000fd0000000001c */
[----:B------:R-:W-:Y:S01]  /*1020*/  DFMA R34, R30, R34, R32 ;  /* 0x000000221e22722b */ /* 0x000fe20000000020 */
[----:B------:R-:W-:Y:S01]  /*1030*/  IMAD.MOV.U32 R30, RZ, RZ, R39 ;  /* 0x000000ffff1e7224 */ /* 0x000fe200078e0027 */
[----:B------:R-:W-:-:S05]  /*1040*/  @!P2 LOP3.LUT R30, R29, 0x7ff00000, RZ, 0xc0, !PT ;  /* 0x7ff000001d1ea812 */ /* 0x000fca00078ec0ff */
[----:B------:R-:W-:-:S05]  /*1050*/  VIADD R31, R30, 0xffffffff ;  /* 0xffffffff1e1f7836 */ /* 0x000fca0000000000 */
[----:B------:R-:W-:Y:S02]  /*1060*/  ISETP.GT.U32.AND P0, PT, R31, 0x7feffffe, PT ;  /* 0x7feffffe1f00780c */ /* 0x000fe40003f04070 */
[----:B------:R-:W-:-:S04]  /*1070*/  IADD3 R31, PT, PT, R42, -0x1, RZ ;  /* 0xffffffff2a1f7810 */ /* 0x000fc80007ffe0ff */
        /* <DEDUP_REMOVED lines=8> */
[----:B------:R-:W-:Y:S02]  /*1100*/  IMAD.MOV.U32 R22, RZ, RZ, RZ ;  /* 0x000000ffff167224 */ /* 0x000fe400078e00ff */
[----:B------:R-:W-:-:S06]  /*1110*/  VIADD R23, R30, 0x7fe00000 ;  /* 0x7fe000001e177836 */ /* 0x000fcc0000000000 */
[----:B------:R-:W-:-:S10]  /*1120*/  DMUL R32, R34, R22 ;  /* 0x0000001622207228 */ /* 0x000fd40000000000 */
[----:B------:R-:W-:-:S13]  /*1130*/  FSETP.GTU.AND P0, PT, |R33|, 1.469367938527859385e-39, PT ;  /* 0x001000002100780b */ /* 0x000fda0003f0c200 */
[----:B------:R-:W-:Y:S05]  /*1140*/  @P0 BRA `(.L_x_68) ;  /* 0x0000000000940947 */ /* 0x000fea0003800000 */
[----:B------:R-:W-:-:S06]  /*1150*/  DFMA R24, R34, -R24, R28 ;  /* 0x800000182218722b */ /* 0x000fcc000000001c */
[----:B------:R-:W-:-:S04]  /*1160*/  IMAD.MOV.U32 R24, RZ, RZ, RZ ;  /* 0x000000ffff187224 */ /* 0x000fc800078e00ff */
[C---:B------:R-:W-:Y:S02]  /*1170*/  FSETP.NEU.AND P0, PT, R25.reuse, RZ, PT ;  /* 0x000000ff1900720b */ /* 0x040fe40003f0d000 */
[----:B------:R-:W-:-:S04]  /*1180*/  LOP3.LUT R27, R25, 0x80000000, R27, 0x48, !PT ;  /* 0x80000000191b7812 */ /* 0x000fc800078e481b */
[----:B------:R-:W-:-:S07]  /*1190*/  LOP3.LUT R25, R27, R23, RZ, 0xfc, !PT ;  /* 0x000000171b197212 */ /* 0x000fce00078efcff */
[----:B------:R-:W-:Y:S05]  /*11a0*/  @!P0 BRA `(.L_x_68) ;  /* 0x00000000007c8947 */ /* 0x000fea0003800000 */
[----:B------:R-:W-:Y:S01]  /*11b0*/  IMAD.MOV R23, RZ, RZ, -R30 ;  /* 0x000000ffff177224 */ /* 0x000fe200078e0a1e */
[----:B------:R-:W-:Y:S01]  /*11c0*/  MOV R22, RZ ;  /* 0x000000ff00167202 */ /* 0x000fe20000000f00 */
[----:B------:R-:W-:-:S05]  /*11d0*/  DMUL.RP R24, R34, R24 ;  /* 0x0000001822187228 */ /* 0x000fca0000008000 */
[----:B------:R-:W-:-:S05]  /*11e0*/  DFMA R22, R32, -R22, R34 ;  /* 0x800000162016722b */ /* 0x000fca0000000022 */
[----:B------:R-:W-:Y:S02]  /*11f0*/  LOP3.LUT R27, R25, R27, RZ, 0x3c, !PT ;  /* 0x0000001b191b7212 */ /* 0x000fe400078e3cff */
[----:B------:R-:W-:-:S04]  /*1200*/  IADD3 R22, PT, PT, -R30, -0x43300000, RZ ;  /* 0xbcd000001e167810 */ /* 0x000fc80007ffe1ff */
[----:B------:R-:W-:-:S04]  /*1210*/  FSETP.NEU.AND P0, PT, |R23|, R22, PT ;  /* 0x000000161700720b */ /* 0x000fc80003f0d200 */
[----:B------:R-:W-:Y:S02]  /*1220*/  FSEL R32, R24, R32, !P0 ;  /* 0x0000002018207208 */ /* 0x000fe40004000000 */
[----:B------:R-:W-:Y:S01]  /*1230*/  FSEL R33, R27, R33, !P0 ;  /* 0x000000211b217208 */ /* 0x000fe20004000000 */
[----:B------:R-:W-:Y:S06]  /*1240*/  BRA `(.L_x_68) ;  /* 0x0000000000547947 */ /* 0x000fec0003800000 */
.L_x_67:
[----:B------:R-:W-:-:S14]  /*1250*/  DSETP.NAN.AND P0, PT, R22, R22, PT ;  /* 0x000000161600722a */ /* 0x000fdc0003f08000 */
[----:B------:R-:W-:Y:S05]  /*1260*/  @P0 BRA `(.L_x_69) ;  /* 0x0000000000440947 */ /* 0x000fea0003800000 */
[----:B------:R-:W-:-:S14]  /*1270*/  DSETP.NAN.AND P0, PT, R26, R26, PT ;  /* 0x0000001a1a00722a */ /* 0x000fdc0003f08000 */
[----:B------:R-:W-:Y:S05]  /*1280*/  @P0 BRA `(.L_x_70) ;  /* 0x0000000000300947 */ /* 0x000fea0003800000 */
[----:B------:R-:W-:Y:S01]  /*1290*/  ISETP.NE.AND P0, PT, R30, R42, PT ;  /* 0x0000002a1e00720c */ /* 0x000fe20003f05270 */
[----:B------:R-:W-:Y:S02]  /*12a0*/  IMAD.MOV.U32 R32, RZ, RZ, 0x0 ;  /* 0x00000000ff207424 */ /* 0x000fe400078e00ff */
[----:B------:R-:W-:-:S10]  /*12b0*/  IMAD.MOV.U32 R33, RZ, RZ, -0x80000 ;  /* 0xfff80000ff217424 */ /* 0x000fd400078e00ff */
[----:B------:R-:W-:Y:S05]  /*12c0*/  @!P0 BRA `(.L_x_68) ;  /* 0x0000000000348947 */ /* 0x000fea0003800000 */
[----:B------:R-:W-:Y:S02]  /*12d0*/  ISETP.NE.AND P0, PT, R30, 0x7ff00000, PT ;  /* 0x7ff000001e00780c */ /* 0x000fe40003f05270 */
[----:B------:R-:W-:Y:S02]  /*12e0*/  LOP3.LUT R33, R23, 0x80000000, R27, 0x48, !PT ;  /* 0x8000000017217812 */ /* 0x000fe400078e481b */
[----:B------:R-:W-:-:S13]  /*12f0*/  ISETP.EQ.OR P0, PT, R42, RZ, !P0 ;  /* 0x000000ff2a00720c */ /* 0x000fda0004702670 */
[----:B------:R-:W-:Y:S01]  /*1300*/  @P0 LOP3.LUT R22, R33, 0x7ff00000, RZ, 0xfc, !PT ;  /* 0x7ff0000021160812 */ /* 0x000fe200078efcff */
[----:B------:R-:W-:Y:S02]  /*1310*/  @!P0 IMAD.MOV.U32 R32, RZ, RZ, RZ ;  /* 0x000000ffff208224 */ /* 0x000fe400078e00ff */
[----:B------:R-:W-:Y:S02]  /*1320*/  @P0 IMAD.MOV.U32 R32, RZ, RZ, RZ ;  /* 0x000000ffff200224 */ /* 0x000fe400078e00ff */
[----:B------:R-:W-:Y:S01]  /*1330*/  @P0 IMAD.MOV.U32 R33, RZ, RZ, R22 ;  /* 0x000000ffff210224 */ /* 0x000fe200078e0016 */
[----:B------:R-:W-:Y:S06]  /*1340*/  BRA `(.L_x_68) ;  /* 0x0000000000147947 */ /* 0x000fec0003800000 */
.L_x_70:
[----:B------:R-:W-:Y:S02]  /*1350*/  LOP3.LUT R33, R27, 0x80000, RZ, 0xfc, !PT ;  /* 0x000800001b217812 */ /* 0x000fe400078efcff */
[----:B------:R-:W-:Y:S01]  /*1360*/  MOV R32, R26 ;  /* 0x0000001a00207202 */ /* 0x000fe20000000f00 */
[----:B------:R-:W-:Y:S06]  /*1370*/  BRA `(.L_x_68) ;  /* 0x0000000000087947 */ /* 0x000fec0003800000 */
.L_x_69:
[----:B------:R-:W-:Y:S01]  /*1380*/  LOP3.LUT R33, R23, 0x80000, RZ, 0xfc, !PT ;  /* 0x0008000017217812 */ /* 0x000fe200078efcff */
[----:B------:R-:W-:-:S07]  /*1390*/  IMAD.MOV.U32 R32, RZ, RZ, R22 ;  /* 0x000000ffff207224 */ /* 0x000fce00078e0016 */
.L_x_68:
[----:B------:R-:W-:Y:S05]  /*13a0*/  BSYNC.RECONVERGENT B1 ;  /* 0x0000000000017941 */ /* 0x000fea0003800200 */
.L_x_66:
[----:B------:R-:W-:Y:S02]  /*13b0*/  IMAD.MOV.U32 R39, RZ, RZ, 0x0 ;  /* 0x00000000ff277424 */ /* 0x000fe400078e00ff */
[----:B------:R-:W-:Y:S02]  /*13c0*/  IMAD.MOV.U32 R22, RZ, RZ, R32 ;  /* 0x000000ffff167224 */ /* 0x000fe400078e0020 */
[----:B------:R-:W-:Y:S01]  /*13d0*/  IMAD.MOV.U32 R23, RZ, RZ, R33 ;  /* 0x000000ffff177224 */ /* 0x000fe200078e0021 */
[----:B------:R-:W-:Y:S06]  /*13e0*/  RET.REL.NODEC R38 `(_Z46kernel_field_solver_eval_fields_from_potentialiiidddPKdPd) ;  /* 0xffffffec26047950 */ /* 0x000fec0003c3ffff */
.L_x_71:
        /* <DEDUP_REMOVED lines=9> */
.L_x_80:


//--------------------- .nv.shared.reserved.0     --------------------------
	.section	.nv.shared.reserved.0,"aw",@nobits
	.weak		__nv_reservedSMEM_offset_0_alias
	.size		__nv_reservedSMEM_offset_0_alias, 0, 64
	.other		__nv_reservedSMEM_offset_0_alias,@"STO_CUDA_RESERVED_SHARED STV_DEFAULT"
__nv_reservedSMEM_offset_0_alias:
	.zero		0
	.zero		64


//--------------------- .nv.constant0._Z55kernel_feld_solver_iterative_Jacobi_solutions_convergedPKdS0_PdS1_iii --------------------------
	.section	.nv.constant0._Z55kernel_feld_solver_iterative_Jacobi_solutions_convergedPKdS0_PdS1_iii,"a",@progbits
	.sectionflags	@""
	.align	4
.nv.constant0._Z55kernel_feld_solver_iterative_Jacobi_solutions_convergedPKdS0_PdS1_iii:
	.zero		940


//--------------------- .nv.constant0._Z49kernel_field_solver_set_phi_next_at_inner_regionsPKiPdiiiiPKd --------------------------
	.section	.nv.constant0._Z49kernel_field_solver_set_phi_next_at_inner_regionsPKiPdiiiiPKd,"a",@progbits
	.sectionflags	@""
	.align	4
.nv.constant0._Z49kernel_field_solver_set_phi_next_at_inner_regionsPKiPdiiiiPKd:
	.zero		936


//--------------------- .nv.constant0._Z52kernel_field_solver_set_phi_next_at_boundaries_nx_nyiiiPKdPd --------------------------
	.section	.nv.constant0._Z52kernel_field_solver_set_phi_next_at_boundaries_nx_nyiiiPKdPd,"a",@progbits
	.sectionflags	@""
	.align	4
.nv.constant0._Z52kernel_field_solver_set_phi_next_at_boundaries_nx_nyiiiPKdPd:
	.zero		928


//--------------------- .nv.constant0._Z52kernel_field_solver_set_phi_next_at_boundaries_nx_nziiiPKdPd --------------------------
	.section	.nv.constant0._Z52kernel_field_solver_set_phi_next_at_boundaries_nx_nziiiPKdPd,"a",@progbits
	.sectionflags	@""
	.align	4
.nv.constant0._Z52kernel_field_solver_set_phi_next_at_boundaries_nx_nziiiPKdPd:
	.zero		928


//--------------------- .nv.constant0._Z52kernel_field_solver_set_phi_next_at_boundaries_ny_nziiiPKdPd --------------------------
	.section	.nv.constant0._Z52kernel_field_solver_set_phi_next_at_boundaries_ny_nziiiPKdPd,"a",@progbits
	.sectionflags	@""
	.align	4
.nv.constant0._Z52kernel_field_solver_set_phi_next_at_boundaries_ny_nziiiPKdPd:
	.zero		928


//--------------------- .nv.constant0._Z52kernel_field_solver_compute_phi_next_at_inner_pointsiiiddddddPKdS0_Pd --------------------------
	.section	.nv.constant0._Z52kernel_field_solver_compute_phi_next_at_inner_pointsiiiddddddPKdS0_Pd,"a",@progbits
	.sectionflags	@""
	.align	4
.nv.constant0._Z52kernel_field_solver_compute_phi_next_at_inner_pointsiiiddddddPKdS0_Pd:
	.zero		984


//--------------------- .nv.constant0._Z46kernel_field_solver_eval_fields_from_potentialiiidddPKdPd --------------------------
	.section	.nv.constant0._Z46kernel_field_solver_eval_fields_from_potentialiiidddPKdPd,"a",@progbits
	.sectionflags	@""
	.align	4
.nv.constant0._Z46kernel_field_solver_eval_fields_from_potentialiiidddPKdPd:
	.zero		952


//--------------------- SYMBOLS --------------------------

	.type		.nv.reservedSmem.offset0,@object
	.size		.nv.reservedSmem.offset0,0x4
